//
// Generated by NVIDIA NVVM Compiler
//
// Compiler Build ID: CL-36424714
// Cuda compilation tools, release 13.0, V13.0.88
// Based on NVVM 20.0.0
//

.version 9.0
.target sm_100
.address_size 64

	// .globl	_Z9calculateiiiPdS_S_
.func  (.param .b64 func_retval0) __internal_accurate_pow
(
	.param .b64 __internal_accurate_pow_param_0
)
;

.visible .entry _Z9calculateiiiPdS_S_(
	.param .u32 _Z9calculateiiiPdS_S__param_0,
	.param .u32 _Z9calculateiiiPdS_S__param_1,
	.param .u32 _Z9calculateiiiPdS_S__param_2,
	.param .u64 .ptr .align 1 _Z9calculateiiiPdS_S__param_3,
	.param .u64 .ptr .align 1 _Z9calculateiiiPdS_S__param_4,
	.param .u64 .ptr .align 1 _Z9calculateiiiPdS_S__param_5
)
{
	.reg .pred 	%p<33>;
	.reg .b32 	%r<55>;
	.reg .b64 	%rd<33>;
	.reg .b64 	%fd<62>;

	ld.param.u32 	%r18, [_Z9calculateiiiPdS_S__param_0];
	ld.param.u32 	%r19, [_Z9calculateiiiPdS_S__param_1];
	ld.param.u32 	%r20, [_Z9calculateiiiPdS_S__param_2];
	ld.param.u64 	%rd4, [_Z9calculateiiiPdS_S__param_3];
	ld.param.u64 	%rd5, [_Z9calculateiiiPdS_S__param_4];
	ld.param.u64 	%rd6, [_Z9calculateiiiPdS_S__param_5];
	cvta.to.global.u64 	%rd1, %rd6;
	cvta.to.global.u64 	%rd2, %rd5;
	cvta.to.global.u64 	%rd3, %rd4;
	mov.u32 	%r21, %ctaid.x;
	mov.u32 	%r22, %ntid.x;
	mov.u32 	%r23, %tid.x;
	mad.lo.s32 	%r52, %r21, %r22, %r23;
	mul.lo.s32 	%r2, %r19, %r18;
	setp.ge.s32 	%p2, %r52, %r2;
	@%p2 bra 	$L__BB0_26;
	setp.lt.s32 	%p3, %r20, 1;
	cvt.rn.f64.s32 	%fd1, %r20;
	mov.f64 	%fd23, 0d3FD0000000000000;
	{
	.reg .b32 %temp; 
	mov.b64 	{%temp, %r3}, %fd23;
	}
	and.b32  	%r4, %r3, 2146435072;
	setp.eq.s32 	%p4, %r4, 1072693248;
	setp.lt.s32 	%p5, %r3, 0;
	selp.b32 	%r5, 0, 2146435072, %p5;
	and.b32  	%r24, %r3, 2147483647;
	setp.ne.s32 	%p6, %r24, 1071644672;
	and.pred  	%p1, %p4, %p6;
	or.b32  	%r6, %r5, -2147483648;
	@%p3 bra 	$L__BB0_19;
	neg.s32 	%r36, %r19;
	cvt.rn.f64.s32 	%fd33, %r36;
	div.rn.f64 	%fd2, %fd33, 0d3FF6666666666666;
	cvt.rn.f64.s32 	%fd38, %r18;
	mul.f64 	%fd39, %fd38, 0d3FE0000000000000;
$L__BB0_3:
	div.s32 	%r38, %r52, %r19;
	rem.s32 	%r39, %r52, %r18;
	mad.lo.s32 	%r10, %r39, %r19, %r38;
	cvt.rn.f64.s32 	%fd35, %r38;
	add.f64 	%fd36, %fd2, %fd35;
	div.rn.f64 	%fd8, %fd36, 0d4072C00000000000;
	cvt.rn.f64.s32 	%fd37, %r39;
	sub.f64 	%fd40, %fd39, %fd37;
	div.rn.f64 	%fd9, %fd40, 0d4072C00000000000;
	mov.f64 	%fd57, 0d0000000000000000;
	mov.b32 	%r53, 0;
	mov.f64 	%fd58, %fd57;
$L__BB0_4:
	mul.f64 	%fd41, %fd58, %fd58;
	mul.f64 	%fd42, %fd57, %fd57;
	sub.f64 	%fd43, %fd41, %fd42;
	add.f64 	%fd12, %fd8, %fd43;
	add.f64 	%fd44, %fd58, %fd58;
	fma.rn.f64 	%fd57, %fd44, %fd57, %fd9;
	mul.f64 	%fd45, %fd12, %fd12;
	fma.rn.f64 	%fd46, %fd57, %fd57, %fd45;
	add.s32 	%r53, %r53, 1;
	setp.lt.s32 	%p18, %r53, %r20;
	setp.le.f64 	%p19, %fd46, 0d4010000000000000;
	and.pred  	%p20, %p18, %p19;
	mov.f64 	%fd58, %fd12;
	@%p20 bra 	$L__BB0_4;
	setp.eq.s32 	%p21, %r53, %r20;
	@%p21 bra 	$L__BB0_17;
	cvt.rn.f64.u32 	%fd48, %r53;
	cvt.rn.f64.s32 	%fd49, %r20;
	div.rn.f64 	%fd14, %fd48, %fd49;
	{
	.reg .b32 %temp; 
	mov.b64 	{%temp, %r13}, %fd14;
	}
	setp.eq.f64 	%p22, %fd14, 0d0000000000000000;
	@%p22 bra 	$L__BB0_8;
	abs.f64 	%fd50, %fd14;
	{ // callseq 1, 0
	.param .b64 param0;
	st.param.f64 	[param0], %fd50;
	.param .b64 retval0;
	call.uni (retval0), 
	__internal_accurate_pow, 
	(
	param0
	);
	ld.param.f64 	%fd51, [retval0];
	} // callseq 1
	setp.lt.s32 	%p23, %r13, 0;
	selp.f64 	%fd60, 0dFFF8000000000000, %fd51, %p23;
	bra.uni 	$L__BB0_9;
$L__BB0_8:
	setp.lt.s32 	%p24, %r3, 0;
	setp.eq.s32 	%p25, %r4, 1072693248;
	selp.b32 	%r40, %r13, 0, %p25;
	or.b32  	%r41, %r40, 2146435072;
	selp.b32 	%r42, %r41, %r40, %p24;
	mov.b32 	%r43, 0;
	mov.b64 	%fd60, {%r43, %r42};
$L__BB0_9:
	add.f64 	%fd53, %fd14, 0d3FD0000000000000;
	{
	.reg .b32 %temp; 
	mov.b64 	{%temp, %r44}, %fd53;
	}
	and.b32  	%r45, %r44, 2146435072;
	setp.ne.s32 	%p26, %r45, 2146435072;
	@%p26 bra 	$L__BB0_14;
	setp.nan.f64 	%p27, %fd14, %fd14;
	@%p27 bra 	$L__BB0_13;
	abs.f64 	%fd54, %fd14;
	setp.neu.f64 	%p28, %fd54, 0d7FF0000000000000;
	@%p28 bra 	$L__BB0_14;
	setp.lt.s32 	%p29, %r13, 0;
	or.b32  	%r46, %r5, -2147483648;
	selp.b32 	%r47, %r46, %r5, %p1;
	selp.b32 	%r48, %r47, %r5, %p29;
	mov.b32 	%r49, 0;
	mov.b64 	%fd60, {%r49, %r48};
	bra.uni 	$L__BB0_14;
$L__BB0_13:
	mov.f64 	%fd55, 0d3FD0000000000000;
	add.rn.f64 	%fd60, %fd14, %fd55;
$L__BB0_14:
	setp.lt.s32 	%p30, %r53, %r20;
	setp.eq.f64 	%p31, %fd14, 0d3FF0000000000000;
	selp.f64 	%fd56, 0d3FF0000000000000, %fd60, %p31;
	mul.wide.s32 	%rd18, %r10, 8;
	add.s64 	%rd19, %rd3, %rd18;
	st.global.f64 	[%rd19], %fd56;
	add.s64 	%rd20, %rd2, %rd18;
	mov.b64 	%rd21, 4607182418800017408;
	st.global.u64 	[%rd20], %rd21;
	@%p30 bra 	$L__BB0_16;
	add.s64 	%rd23, %rd1, %rd18;
	mov.b64 	%rd24, 0;
	st.global.u64 	[%rd23], %rd24;
	bra.uni 	$L__BB0_18;
$L__BB0_16:
	add.s64 	%rd26, %rd1, %rd18;
	mov.b64 	%rd27, 4607182418800017408;
	st.global.u64 	[%rd26], %rd27;
	bra.uni 	$L__BB0_18;
$L__BB0_17:
	mul.wide.s32 	%rd28, %r10, 8;
	add.s64 	%rd29, %rd3, %rd28;
	mov.b64 	%rd30, 0;
	st.global.u64 	[%rd29], %rd30;
	add.s64 	%rd31, %rd2, %rd28;
	st.global.u64 	[%rd31], %rd30;
	add.s64 	%rd32, %rd1, %rd28;
	st.global.u64 	[%rd32], %rd30;
$L__BB0_18:
	mov.u32 	%r50, %ntid.x;
	mov.u32 	%r51, %nctaid.x;
	mad.lo.s32 	%r52, %r50, %r51, %r52;
	setp.lt.s32 	%p32, %r52, %r2;
	@%p32 bra 	$L__BB0_3;
	bra.uni 	$L__BB0_26;
$L__BB0_19:
	setp.lt.s32 	%p7, %r3, 0;
	setp.eq.s32 	%p8, %r4, 1072693248;
	mov.f64 	%fd24, 0d0000000000000000;
	div.rn.f64 	%fd3, %fd24, %fd1;
	{
	.reg .b32 %temp; 
	mov.b64 	{%temp, %r7}, %fd3;
	}
	abs.f64 	%fd4, %fd3;
	setp.lt.s32 	%p9, %r7, 0;
	selp.b32 	%r25, %r7, 0, %p8;
	or.b32  	%r26, %r25, 2146435072;
	selp.b32 	%r27, %r26, %r25, %p7;
	mov.b32 	%r28, 0;
	mov.b64 	%fd5, {%r28, %r27};
	add.f64 	%fd25, %fd3, 0d3FD0000000000000;
	{
	.reg .b32 %temp; 
	mov.b64 	{%temp, %r29}, %fd25;
	}
	and.b32  	%r8, %r29, 2146435072;
	selp.b32 	%r30, %r6, %r5, %p1;
	selp.b32 	%r31, %r30, %r5, %p9;
	mov.b64 	%fd6, {%r28, %r31};
	mov.f64 	%fd26, 0d3FD0000000000000;
	add.rn.f64 	%fd7, %fd3, %fd26;
$L__BB0_20:
	setp.ne.s32 	%p10, %r20, 0;
	div.s32 	%r32, %r52, %r19;
	rem.s32 	%r33, %r52, %r18;
	mad.lo.s32 	%r16, %r33, %r19, %r32;
	@%p10 bra 	$L__BB0_22;
	mul.wide.s32 	%rd13, %r16, 8;
	add.s64 	%rd14, %rd3, %rd13;
	mov.b64 	%rd15, 0;
	st.global.u64 	[%rd14], %rd15;
	add.s64 	%rd16, %rd2, %rd13;
	st.global.u64 	[%rd16], %rd15;
	add.s64 	%rd17, %rd1, %rd13;
	st.global.u64 	[%rd17], %rd15;
	bra.uni 	$L__BB0_25;
$L__BB0_22:
	setp.eq.f64 	%p11, %fd3, 0d0000000000000000;
	mov.f64 	%fd61, %fd5;
	@%p11 bra 	$L__BB0_24;
	setp.lt.s32 	%p12, %r7, 0;
	{ // callseq 0, 0
	.param .b64 param0;
	st.param.f64 	[param0], %fd4;
	.param .b64 retval0;
	call.uni (retval0), 
	__internal_accurate_pow, 
	(
	param0
	);
	ld.param.f64 	%fd27, [retval0];
	} // callseq 0
	selp.f64 	%fd61, 0dFFF8000000000000, %fd27, %p12;
$L__BB0_24:
	setp.eq.f64 	%p13, %fd3, 0d3FF0000000000000;
	setp.neu.f64 	%p14, %fd4, 0d7FF0000000000000;
	setp.nan.f64 	%p15, %fd3, %fd3;
	setp.eq.s32 	%p16, %r8, 2146435072;
	selp.f64 	%fd29, %fd7, %fd61, %p15;
	selp.f64 	%fd30, %fd29, %fd6, %p14;
	selp.f64 	%fd31, %fd30, %fd61, %p16;
	selp.f64 	%fd32, 0d3FF0000000000000, %fd31, %p13;
	mul.wide.s32 	%rd7, %r16, 8;
	add.s64 	%rd8, %rd3, %rd7;
	st.global.f64 	[%rd8], %fd32;
	add.s64 	%rd9, %rd2, %rd7;
	mov.b64 	%rd10, 4607182418800017408;
	st.global.u64 	[%rd9], %rd10;
	add.s64 	%rd11, %rd1, %rd7;
	mov.b64 	%rd12, 0;
	st.global.u64 	[%rd11], %rd12;
$L__BB0_25:
	mov.u32 	%r35, %nctaid.x;
	mad.lo.s32 	%r52, %r22, %r35, %r52;
	setp.lt.s32 	%p17, %r52, %r2;
	@%p17 bra 	$L__BB0_20;
$L__BB0_26:
	ret;

}
.func  (.param .b64 func_retval0) __internal_accurate_pow(
	.param .b64 __internal_accurate_pow_param_0
)
{
	.reg .pred 	%p<8>;
	.reg .b32 	%r<49>;
	.reg .b32 	%f<3>;
	.reg .b64 	%fd<109>;

	ld.param.f64 	%fd10, [__internal_accurate_pow_param_0];
	{
	.reg .b32 %temp; 
	mov.b64 	{%temp, %r46}, %fd10;
	}
	{
	.reg .b32 %temp; 
	mov.b64 	{%r45, %temp}, %fd10;
	}
	shr.u32 	%r47, %r46, 20;
	setp.gt.u32 	%p1, %r46, 1048575;
	@%p1 bra 	$L__BB1_2;
	mul.f64 	%fd11, %fd10, 0d4350000000000000;
	{
	.reg .b32 %temp; 
	mov.b64 	{%temp, %r46}, %fd11;
	}
	{
	.reg .b32 %temp; 
	mov.b64 	{%r45, %temp}, %fd11;
	}
	shr.u32 	%r16, %r46, 20;
	add.s32 	%r47, %r16, -54;
$L__BB1_2:
	add.s32 	%r48, %r47, -1023;
	and.b32  	%r17, %r46, -2146435073;
	or.b32  	%r18, %r17, 1072693248;
	mov.b64 	%fd107, {%r45, %r18};
	setp.lt.u32 	%p2, %r18, 1073127583;
	@%p2 bra 	$L__BB1_4;
	{
	.reg .b32 %temp; 
	mov.b64 	{%r19, %temp}, %fd107;
	}
	{
	.reg .b32 %temp; 
	mov.b64 	{%temp, %r20}, %fd107;
	}
	add.s32 	%r21, %r20, -1048576;
	mov.b64 	%fd107, {%r19, %r21};
	add.s32 	%r48, %r47, -1022;
$L__BB1_4:
	add.f64 	%fd12, %fd107, 0dBFF0000000000000;
	add.f64 	%fd13, %fd107, 0d3FF0000000000000;
	rcp.approx.ftz.f64 	%fd14, %fd13;
	neg.f64 	%fd15, %fd13;
	fma.rn.f64 	%fd16, %fd15, %fd14, 0d3FF0000000000000;
	fma.rn.f64 	%fd17, %fd16, %fd16, %fd16;
	fma.rn.f64 	%fd18, %fd17, %fd14, %fd14;
	mul.f64 	%fd19, %fd12, %fd18;
	fma.rn.f64 	%fd20, %fd12, %fd18, %fd19;
	mul.f64 	%fd21, %fd20, %fd20;
	fma.rn.f64 	%fd22, %fd21, 0d3EB0F5FF7D2CAFE2, 0d3ED0F5D241AD3B5A;
	fma.rn.f64 	%fd23, %fd22, %fd21, 0d3EF3B20A75488A3F;
	fma.rn.f64 	%fd24, %fd23, %fd21, 0d3F1745CDE4FAECD5;
	fma.rn.f64 	%fd25, %fd24, %fd21, 0d3F3C71C7258A578B;
	fma.rn.f64 	%fd26, %fd25, %fd21, 0d3F6249249242B910;
	fma.rn.f64 	%fd27, %fd26, %fd21, 0d3F89999999999DFB;
	sub.f64 	%fd28, %fd12, %fd20;
	add.f64 	%fd29, %fd28, %fd28;
	neg.f64 	%fd30, %fd20;
	fma.rn.f64 	%fd31, %fd30, %fd12, %fd29;
	mul.f64 	%fd32, %fd18, %fd31;
	fma.rn.f64 	%fd33, %fd21, %fd27, 0d3FB5555555555555;
	mov.f64 	%fd34, 0d3FB5555555555555;
	sub.f64 	%fd35, %fd34, %fd33;
	fma.rn.f64 	%fd36, %fd21, %fd27, %fd35;
	add.f64 	%fd37, %fd36, 0dBC46A4CB00B9E7B0;
	add.f64 	%fd38, %fd33, %fd37;
	sub.f64 	%fd39, %fd33, %fd38;
	add.f64 	%fd40, %fd37, %fd39;
	mul.rn.f64 	%fd41, %fd20, %fd20;
	neg.f64 	%fd42, %fd41;
	fma.rn.f64 	%fd43, %fd20, %fd20, %fd42;
	{
	.reg .b32 %temp; 
	mov.b64 	{%r22, %temp}, %fd32;
	}
	{
	.reg .b32 %temp; 
	mov.b64 	{%temp, %r23}, %fd32;
	}
	add.s32 	%r24, %r23, 1048576;
	mov.b64 	%fd44, {%r22, %r24};
	fma.rn.f64 	%fd45, %fd20, %fd44, %fd43;
	mul.rn.f64 	%fd46, %fd41, %fd20;
	neg.f64 	%fd47, %fd46;
	fma.rn.f64 	%fd48, %fd41, %fd20, %fd47;
	fma.rn.f64 	%fd49, %fd41, %fd32, %fd48;
	fma.rn.f64 	%fd50, %fd45, %fd20, %fd49;
	mul.rn.f64 	%fd51, %fd38, %fd46;
	neg.f64 	%fd52, %fd51;
	fma.rn.f64 	%fd53, %fd38, %fd46, %fd52;
	fma.rn.f64 	%fd54, %fd38, %fd50, %fd53;
	fma.rn.f64 	%fd55, %fd40, %fd46, %fd54;
	add.f64 	%fd56, %fd51, %fd55;
	sub.f64 	%fd57, %fd51, %fd56;
	add.f64 	%fd58, %fd55, %fd57;
	add.f64 	%fd59, %fd20, %fd56;
	sub.f64 	%fd60, %fd20, %fd59;
	add.f64 	%fd61, %fd56, %fd60;
	add.f64 	%fd62, %fd58, %fd61;
	add.f64 	%fd63, %fd32, %fd62;
	add.f64 	%fd64, %fd59, %fd63;
	sub.f64 	%fd65, %fd59, %fd64;
	add.f64 	%fd66, %fd63, %fd65;
	xor.b32  	%r25, %r48, -2147483648;
	mov.b32 	%r26, 1127219200;
	mov.b64 	%fd67, {%r25, %r26};
	mov.b32 	%r27, -2147483648;
	mov.b64 	%fd68, {%r27, %r26};
	sub.f64 	%fd69, %fd67, %fd68;
	fma.rn.f64 	%fd70, %fd69, 0d3FE62E42FEFA39EF, %fd64;
	fma.rn.f64 	%fd71, %fd69, 0dBFE62E42FEFA39EF, %fd70;
	sub.f64 	%fd72, %fd71, %fd64;
	sub.f64 	%fd73, %fd66, %fd72;
	fma.rn.f64 	%fd74, %fd69, 0d3C7ABC9E3B39803F, %fd73;
	add.f64 	%fd75, %fd70, %fd74;
	sub.f64 	%fd76, %fd70, %fd75;
	add.f64 	%fd77, %fd74, %fd76;
	mov.f64 	%fd78, 0d3FD0000000000000;
	{
	.reg .b32 %temp; 
	mov.b64 	{%temp, %r28}, %fd78;
	}
	{
	.reg .b32 %temp; 
	mov.b64 	{%r29, %temp}, %fd78;
	}
	shl.b32 	%r30, %r28, 1;
	setp.gt.u32 	%p3, %r30, -33554433;
	and.b32  	%r31, %r28, -15728641;
	selp.b32 	%r32, %r31, %r28, %p3;
	mov.b64 	%fd79, {%r29, %r32};
	mul.rn.f64 	%fd80, %fd75, %fd79;
	neg.f64 	%fd81, %fd80;
	fma.rn.f64 	%fd82, %fd75, %fd79, %fd81;
	fma.rn.f64 	%fd83, %fd77, %fd79, %fd82;
	add.f64 	%fd4, %fd80, %fd83;
	sub.f64 	%fd84, %fd80, %fd4;
	add.f64 	%fd5, %fd83, %fd84;
	fma.rn.f64 	%fd85, %fd4, 0d3FF71547652B82FE, 0d4338000000000000;
	{
	.reg .b32 %temp; 
	mov.b64 	{%r13, %temp}, %fd85;
	}
	mov.f64 	%fd86, 0dC338000000000000;
	add.rn.f64 	%fd87, %fd85, %fd86;
	fma.rn.f64 	%fd88, %fd87, 0dBFE62E42FEFA39EF, %fd4;
	fma.rn.f64 	%fd89, %fd87, 0dBC7ABC9E3B39803F, %fd88;
	fma.rn.f64 	%fd90, %fd89, 0d3E5ADE1569CE2BDF, 0d3E928AF3FCA213EA;
	fma.rn.f64 	%fd91, %fd90, %fd89, 0d3EC71DEE62401315;
	fma.rn.f64 	%fd92, %fd91, %fd89, 0d3EFA01997C89EB71;
	fma.rn.f64 	%fd93, %fd92, %fd89, 0d3F2A01A014761F65;
	fma.rn.f64 	%fd94, %fd93, %fd89, 0d3F56C16C1852B7AF;
	fma.rn.f64 	%fd95, %fd94, %fd89, 0d3F81111111122322;
	fma.rn.f64 	%fd96, %fd95, %fd89, 0d3FA55555555502A1;
	fma.rn.f64 	%fd97, %fd96, %fd89, 0d3FC5555555555511;
	fma.rn.f64 	%fd98, %fd97, %fd89, 0d3FE000000000000B;
	fma.rn.f64 	%fd99, %fd98, %fd89, 0d3FF0000000000000;
	fma.rn.f64 	%fd100, %fd99, %fd89, 0d3FF0000000000000;
	{
	.reg .b32 %temp; 
	mov.b64 	{%r14, %temp}, %fd100;
	}
	{
	.reg .b32 %temp; 
	mov.b64 	{%temp, %r15}, %fd100;
	}
	shl.b32 	%r33, %r13, 20;
	add.s32 	%r34, %r33, %r15;
	mov.b64 	%fd108, {%r14, %r34};
	{
	.reg .b32 %temp; 
	mov.b64 	{%temp, %r35}, %fd4;
	}
	mov.b32 	%f2, %r35;
	abs.f32 	%f1, %f2;
	setp.lt.f32 	%p4, %f1, 0f4086232B;
	@%p4 bra 	$L__BB1_7;
	setp.lt.f64 	%p5, %fd4, 0d0000000000000000;
	add.f64 	%fd101, %fd4, 0d7FF0000000000000;
	selp.f64 	%fd108, 0d0000000000000000, %fd101, %p5;
	setp.geu.f32 	%p6, %f1, 0f40874800;
	@%p6 bra 	$L__BB1_7;
	shr.u32 	%r36, %r13, 31;
	add.s32 	%r37, %r13, %r36;
	shr.s32 	%r38, %r37, 1;
	shl.b32 	%r39, %r38, 20;
	add.s32 	%r40, %r15, %r39;
	mov.b64 	%fd102, {%r14, %r40};
	sub.s32 	%r41, %r13, %r38;
	shl.b32 	%r42, %r41, 20;
	add.s32 	%r43, %r42, 1072693248;
	mov.b32 	%r44, 0;
	mov.b64 	%fd103, {%r44, %r43};
	mul.f64 	%fd108, %fd103, %fd102;
$L__BB1_7:
	abs.f64 	%fd104, %fd108;
	setp.eq.f64 	%p7, %fd104, 0d7FF0000000000000;
	fma.rn.f64 	%fd105, %fd108, %fd5, %fd108;
	selp.f64 	%fd106, %fd108, %fd105, %p7;
	st.param.f64 	[func_retval0], %fd106;
	ret;

}


// ===== COMPILED SASS (sm_100) =====

	.target	sm_100

	.elftype	@"ET_EXEC"


//--------------------- .note.nv.tkinfo           --------------------------
	.section	.note.nv.tkinfo,"",@"SHT_NOTE"
	.sectionflags	@"SHF_NOTE_NV_TKINFO"
	.tkinfo
        /*0018*/ 	.word	0x00000002
        /*0030*/ 	.string	""
        /*0030*/ 	.string	"ptxas"
        /*0030*/ 	.string	"Cuda compilation tools, release 13.0, V13.0.88"
        /*0030*/ 	.string	"Build cuda_13.0.r13.0/compiler.36424714_0"
        /*0030*/ 	.string	"-arch sm_100 -m 64 "



//--------------------- .note.nv.cuinfo           --------------------------
	.section	.note.nv.cuinfo,"",@"SHT_NOTE"
	.sectionflags	@"SHF_NOTE_NV_CUINFO"
        /*0018*/ 	.short	0x0002
        /*001a*/ 	.short	0x0064
        /*001c*/ 	.short	0x0082
	.zero		2


//--------------------- .nv.info                  --------------------------
	.section	.nv.info,"",@"SHT_CUDA_INFO"
	.align	4


	//----- nvinfo : EIATTR_REGCOUNT
	.align		4
        /*0000*/ 	.byte	0x04, 0x2f
        /*0002*/ 	.short	(.L_1 - .L_0)
	.align		4
.L_0:
        /*0004*/ 	.word	index@(_Z9calculateiiiPdS_S_)
        /*0008*/ 	.word	0x00000026


	//----- nvinfo : EIATTR_FRAME_SIZE
	.align		4
.L_1:
        /*000c*/ 	.byte	0x04, 0x11
        /*000e*/ 	.short	(.L_3 - .L_2)
	.align		4
.L_2:
        /*0010*/ 	.word	index@($_Z9calculateiiiPdS_S_$__internal_accurate_pow)
        /*0014*/ 	.word	0x00000000


	//----- nvinfo : EIATTR_FRAME_SIZE
	.align		4
.L_3:
        /*0018*/ 	.byte	0x04, 0x11
        /*001a*/ 	.short	(.L_5 - .L_4)
	.align		4
.L_4:
        /*001c*/ 	.word	index@($__internal_0_$__cuda_sm20_div_rn_f64_full)
        /*0020*/ 	.word	0x00000000


	//----- nvinfo : EIATTR_FRAME_SIZE
	.align		4
.L_5:
        /*0024*/ 	.byte	0x04, 0x11
        /*0026*/ 	.short	(.L_7 - .L_6)
	.align		4
.L_6:
        /*0028*/ 	.word	index@(_Z9calculateiiiPdS_S_)
        /*002c*/ 	.word	0x00000000


	//----- nvinfo : EIATTR_MIN_STACK_SIZE
	.align		4
.L_7:
        /*0030*/ 	.byte	0x04, 0x12
        /*0032*/ 	.short	(.L_9 - .L_8)
	.align		4
.L_8:
        /*0034*/ 	.word	index@(_Z9calculateiiiPdS_S_)
        /*0038*/ 	.word	0x00000000
.L_9:


//--------------------- .nv.compat                --------------------------
	.section	.nv.compat,"",@"SHT_CUDA_COMPAT_INFO"
	.align	4
        /*0000*/ 	.byte	0x02, 0x09, 0x00, 0x00, 0x02, 0x02, 0x01, 0x00, 0x02, 0x05, 0x05, 0x00, 0x03, 0x07, 0x01, 0x01
        /*0010*/ 	.byte	0x02, 0x03, 0x00, 0x00, 0x02, 0x06, 0x01, 0x00, 0x04, 0x0b, 0x08, 0x00, 0x01, 0x00, 0x00, 0x00
        /*0020*/ 	.byte	0x00, 0x00, 0x00, 0x00


//--------------------- .nv.info._Z9calculateiiiPdS_S_ --------------------------
	.section	.nv.info._Z9calculateiiiPdS_S_,"",@"SHT_CUDA_INFO"
	.sectionflags	@""
	.align	4


	//----- nvinfo : EIATTR_CUDA_API_VERSION
	.align		4
        /*0000*/ 	.byte	0x04, 0x37
        /*0002*/ 	.short	(.L_11 - .L_10)
.L_10:
        /*0004*/ 	.word	0x00000082


	//----- nvinfo : EIATTR_KPARAM_INFO
	.align		4
.L_11:
        /*0008*/ 	.byte	0x04, 0x17
        /*000a*/ 	.short	(.L_13 - .L_12)
.L_12:
        /*000c*/ 	.word	0x00000000
        /*0010*/ 	.short	0x0005
        /*0012*/ 	.short	0x0020
        /*0014*/ 	.byte	0x00, 0xf5, 0x21, 0x00


	//----- nvinfo : EIATTR_KPARAM_INFO
	.align		4
.L_13:
        /*0018*/ 	.byte	0x04, 0x17
        /*001a*/ 	.short	(.L_15 - .L_14)
.L_14:
        /*001c*/ 	.word	0x00000000
        /*0020*/ 	.short	0x0004
        /*0022*/ 	.short	0x0018
        /*0024*/ 	.byte	0x00, 0xf5, 0x21, 0x00


	//----- nvinfo : EIATTR_KPARAM_INFO
	.align		4
.L_15:
        /*0028*/ 	.byte	0x04, 0x17
        /*002a*/ 	.short	(.L_17 - .L_16)
.L_16:
        /*002c*/ 	.word	0x00000000
        /*0030*/ 	.short	0x0003
        /*0032*/ 	.short	0x0010
        /*0034*/ 	.byte	0x00, 0xf5, 0x21, 0x00


	//----- nvinfo : EIATTR_KPARAM_INFO
	.align		4
.L_17:
        /*0038*/ 	.byte	0x04, 0x17
        /*003a*/ 	.short	(.L_19 - .L_18)
.L_18:
        /*003c*/ 	.word	0x00000000
        /*0040*/ 	.short	0x0002
        /*0042*/ 	.short	0x0008
        /*0044*/ 	.byte	0x00, 0xf0, 0x11, 0x00


	//----- nvinfo : EIATTR_KPARAM_INFO
	.align		4
.L_19:
        /*0048*/ 	.byte	0x04, 0x17
        /*004a*/ 	.short	(.L_21 - .L_20)
.L_20:
        /*004c*/ 	.word	0x00000000
        /*0050*/ 	.short	0x0001
        /*0052*/ 	.short	0x0004
        /*0054*/ 	.byte	0x00, 0xf0, 0x11, 0x00


	//----- nvinfo : EIATTR_KPARAM_INFO
	.align		4
.L_21:
        /*0058*/ 	.byte	0x04, 0x17
        /*005a*/ 	.short	(.L_23 - .L_22)
.L_22:
        /*005c*/ 	.word	0x00000000
        /*0060*/ 	.short	0x0000
        /*0062*/ 	.short	0x0000
        /*0064*/ 	.byte	0x00, 0xf0, 0x11, 0x00


	//----- nvinfo : EIATTR_SPARSE_MMA_MASK
	.align		4
.L_23:
        /*0068*/ 	.byte	0x03, 0x50
        /*006a*/ 	.short	0x0000


	//----- nvinfo : EIATTR_MAXREG_COUNT
	.align		4
        /*006c*/ 	.byte	0x03, 0x1b
        /*006e*/ 	.short	0x00ff


	//----- nvinfo : EIATTR_MERCURY_ISA_VERSION
	.align		4
        /*0070*/ 	.byte	0x03, 0x5f
        /*0072*/ 	.short	0x0101


	//----- nvinfo : EIATTR_VRC_CTA_INIT_COUNT
	.align		4
        /*0074*/ 	.byte	0x02, 0x4a
	.zero		1
	.zero		1


	//----- nvinfo : EIATTR_EXIT_INSTR_OFFSETS
	.align		4
        /*0078*/ 	.byte	0x04, 0x1c
        /*007a*/ 	.short	(.L_25 - .L_24)


	//   ....[0]....
.L_24:
        /*007c*/ 	.word	0x00000080


	//   ....[1]....
        /*0080*/ 	.word	0x00000f80


	//   ....[2]....
        /*0084*/ 	.word	0x00001610


	//----- nvinfo : EIATTR_CRS_STACK_SIZE
	.align		4
.L_25:
        /*0088*/ 	.byte	0x04, 0x1e
        /*008a*/ 	.short	(.L_27 - .L_26)
.L_26:
        /*008c*/ 	.word	0x00000000


	//----- nvinfo : EIATTR_CBANK_PARAM_SIZE
	.align		4
.L_27:
        /*0090*/ 	.byte	0x03, 0x19
        /*0092*/ 	.short	0x0028


	//----- nvinfo : EIATTR_PARAM_CBANK
	.align		4
        /*0094*/ 	.byte	0x04, 0x0a
        /*0096*/ 	.short	(.L_29 - .L_28)
	.align		4
.L_28:
        /*0098*/ 	.word	index@(.nv.constant0._Z9calculateiiiPdS_S_)
        /*009c*/ 	.short	0x0380
        /*009e*/ 	.short	0x0028


	//----- nvinfo : EIATTR_SW_WAR
	.align		4
.L_29:
        /*00a0*/ 	.byte	0x04, 0x36
        /*00a2*/ 	.short	(.L_31 - .L_30)
.L_30:
        /*00a4*/ 	.word	0x00000008
.L_31:


//--------------------- .nv.callgraph             --------------------------
	.section	.nv.callgraph,"",@"SHT_CUDA_CALLGRAPH"
	.align	4
	.sectionentsize	8
	.align		4
        /*0000*/ 	.word	0x00000000
	.align		4
        /*0004*/ 	.word	0xffffffff
	.align		4
        /*0008*/ 	.word	0x00000000
	.align		4
        /*000c*/ 	.word	0xfffffffe
	.align		4
        /*0010*/ 	.word	0x00000000
	.align		4
        /*0014*/ 	.word	0xfffffffd
	.align		4
        /*0018*/ 	.word	0x00000000
	.align		4
        /*001c*/ 	.word	0xfffffffc


//--------------------- .text._Z9calculateiiiPdS_S_ --------------------------
	.section	.text._Z9calculateiiiPdS_S_,"ax",@progbits
	.align	128
        .global         _Z9calculateiiiPdS_S_
        .type           _Z9calculateiiiPdS_S_,@function
        .size           _Z9calculateiiiPdS_S_,(.L_x_33 - _Z9calculateiiiPdS_S_)
        .other          _Z9calculateiiiPdS_S_,@"STO_CUDA_ENTRY STV_DEFAULT"
_Z9calculateiiiPdS_S_:
.text._Z9calculateiiiPdS_S_:
[----:B------:R-:W-:Y:S01]  /*0000*/  LDC R1, c[0x0][0x37c] ;  /* 0x0000df00ff017b82 */ /* 0x000fe20000000800 */
[----:B------:R-:W0:Y:S07]  /*0010*/  S2R R3, SR_TID.X ;  /* 0x0000000000037919 */ /* 0x000e2e0000002100 */
[----:B------:R-:W0:Y:S01]  /*0020*/  S2UR UR6, SR_CTAID.X ;  /* 0x00000000000679c3 */ /* 0x000e220000002500 */
[----:B------:R-:W1:Y:S07]  /*0030*/  LDCU.64 UR4, c[0x0][0x380] ;  /* 0x00007000ff0477ac */ /* 0x000e6e0008000a00 */
[----:B------:R-:W0:Y:S01]  /*0040*/  LDC R2, c[0x0][0x360] ;  /* 0x0000d800ff027b82 */ /* 0x000e220000000800 */
[----:B-1----:R-:W-:Y:S01]  /*0050*/  UIMAD UR4, UR5, UR4, URZ ;  /* 0x00000004050472a4 */ /* 0x002fe2000f8e02ff */
[----:B0-----:R-:W-:-:S05]  /*0060*/  IMAD R3, R2, UR6, R3 ;  /* 0x0000000602037c24 */ /* 0x001fca000f8e0203 */
[----:B------:R-:W-:-:S13]  /*0070*/  ISETP.GE.AND P0, PT, R3, UR4, PT ;  /* 0x0000000403007c0c */ /* 0x000fda000bf06270 */
[----:B------:R-:W-:Y:S05]  /*0080*/  @P0 EXIT ;  /* 0x000000000000094d */ /* 0x000fea0003800000 */
[----:B------:R-:W0:Y:S01]  /*0090*/  LDCU UR8, c[0x0][0x388] ;  /* 0x00007100ff0877ac */ /* 0x000e220008000800 */
[----:B------:R-:W1:Y:S01]  /*00a0*/  LDCU.64 UR6, c[0x0][0x358] ;  /* 0x00006b00ff0677ac */ /* 0x000e620008000a00 */
[----:B0-----:R-:W0:Y:S01]  /*00b0*/  I2F.F64 R4, UR8 ;  /* 0x0000000800047d12 */ /* 0x001e220008201c00 */
[----:B------:R-:W-:-:S09]  /*00c0*/  UISETP.GE.AND UP0, UPT, UR8, 0x1, UPT ;  /* 0x000000010800788c */ /* 0x000fd2000bf06270 */
[----:B-1----:R-:W-:Y:S05]  /*00d0*/  BRA.U !UP0, `(.L_x_0) ;  /* 0x0000000d08ac7547 */ /* 0x002fea000b800000 */
[----:B0-----:R-:W0:Y:S01]  /*00e0*/  MUFU.RCP64H R5, 1.3999996185302734375 ;  /* 0x3ff6666600057908 */ /* 0x001e220000001800 */
[----:B------:R-:W-:Y:S01]  /*00f0*/  IMAD.MOV.U32 R12, RZ, RZ, 0x66666666 ;  /* 0x66666666ff0c7424 */ /* 0x000fe200078e00ff */
[----:B------:R-:W-:Y:S01]  /*0100*/  UIADD3 UR5, UPT, UPT, -UR5, URZ, URZ ;  /* 0x000000ff05057290 */ /* 0x000fe2000fffe1ff */
[----:B------:R-:W-:Y:S02]  /*0110*/  IMAD.MOV.U32 R13, RZ, RZ, 0x3ff66666 ;  /* 0x3ff66666ff0d7424 */ /* 0x000fe400078e00ff */
[----:B------:R-:W-:-:S06]  /*0120*/  IMAD.MOV.U32 R4, RZ, RZ, 0x1 ;  /* 0x00000001ff047424 */ /* 0x000fcc00078e00ff */
[----:B0-----:R-:W-:-:S08]  /*0130*/  DFMA R6, R4, -R12, 1 ;  /* 0x3ff000000406742b */ /* 0x001fd0000000080c */
[----:B------:R-:W-:-:S08]  /*0140*/  DFMA R6, R6, R6, R6 ;  /* 0x000000060606722b */ /* 0x000fd00000000006 */
[----:B------:R-:W-:Y:S01]  /*0150*/  DFMA R6, R4, R6, R4 ;  /* 0x000000060406722b */ /* 0x000fe20000000004 */
[----:B------:R-:W0:Y:S07]  /*0160*/  I2F.F64 R4, UR5 ;  /* 0x0000000500047d12 */ /* 0x000e2e0008201c00 */
[----:B------:R-:W-:-:S08]  /*0170*/  DFMA R8, R6, -R12, 1 ;  /* 0x3ff000000608742b */ /* 0x000fd0000000080c */
[----:B------:R-:W-:Y:S01]  /*0180*/  DFMA R8, R6, R8, R6 ;  /* 0x000000080608722b */ /* 0x000fe20000000006 */
[----:B0-----:R-:W-:-:S07]  /*0190*/  FSETP.GEU.AND P1, PT, |R5|, 6.5827683646048100446e-37, PT ;  /* 0x036000000500780b */ /* 0x001fce0003f2e200 */
[----:B------:R-:W-:-:S08]  /*01a0*/  DMUL R10, R4, R8 ;  /* 0x00000008040a7228 */ /* 0x000fd00000000000 */
[----:B------:R-:W-:-:S08]  /*01b0*/  DFMA R6, R10, -R12, R4 ;  /* 0x8000000c0a06722b */ /* 0x000fd00000000004 */
[----:B------:R-:W-:-:S10]  /*01c0*/  DFMA R10, R8, R6, R10 ;  /* 0x00000006080a722b */ /* 0x000fd4000000000a */
[----:B------:R-:W-:-:S05]  /*01d0*/  FFMA R0, RZ, 1.9249999523162841797, R11 ;  /* 0x3ff66666ff007823 */ /* 0x000fca000000000b */
[----:B------:R-:W-:-:S13]  /*01e0*/  FSETP.GT.AND P0, PT, |R0|, 1.469367938527859385e-39, PT ;  /* 0x001000000000780b */ /* 0x000fda0003f04200 */
[----:B------:R-:W-:Y:S05]  /*01f0*/  @P0 BRA P1, `(.L_x_1) ;  /* 0x0000000000200947 */ /* 0x000fea0000800000 */
[----:B------:R-:W-:Y:S01]  /*0200*/  IMAD.MOV.U32 R18, RZ, RZ, R4 ;  /* 0x000000ffff127224 */ /* 0x000fe200078e0004 */
[----:B------:R-:W-:Y:S01]  /*0210*/  MOV R0, 0x260 ;  /* 0x0000026000007802 */ /* 0x000fe20000000f00 */
[----:B------:R-:W-:Y:S02]  /*0220*/  IMAD.MOV.U32 R19, RZ, RZ, R5 ;  /* 0x000000ffff137224 */ /* 0x000fe400078e0005 */
[----:B------:R-:W-:Y:S02]  /*0230*/  IMAD.MOV.U32 R12, RZ, RZ, 0x66666666 ;  /* 0x66666666ff0c7424 */ /* 0x000fe400078e00ff */
[----:B------:R-:W-:-:S07]  /*0240*/  IMAD.MOV.U32 R15, RZ, RZ, 0x3ff66666 ;  /* 0x3ff66666ff0f7424 */ /* 0x000fce00078e00ff */
[----:B------:R-:W-:Y:S05]  /*0250*/  CALL.REL.NOINC `($__internal_0_$__cuda_sm20_div_rn_f64_full) ;  /* 0x0000001000f07944 */ /* 0x000fea0003c00000 */
[----:B------:R-:W-:Y:S01]  /*0260*/  MOV R10, R22 ;  /* 0x00000016000a7202 */ /* 0x000fe20000000f00 */
[----:B------:R-:W-:-:S07]  /*0270*/  IMAD.MOV.U32 R11, RZ, RZ, R23 ;  /* 0x000000ffff0b7224 */ /* 0x000fce00078e0017 */
.L_x_1:
[----:B------:R-:W0:Y:S02]  /*0280*/  LDCU UR5, c[0x0][0x380] ;  /* 0x00007000ff0577ac */ /* 0x000e240008000800 */
[----:B0-----:R-:W0:Y:S02]  /*0290*/  I2F.F64 R8, UR5 ;  /* 0x0000000500087d12 */ /* 0x001e240008201c00 */
.L_x_19:
[----:B-1----:R-:W1:Y:S01]  /*02a0*/  LDC R2, c[0x0][0x384] ;  /* 0x0000e100ff027b82 */ /* 0x002e620000000800 */
[----:B------:R-:W-:Y:S01]  /*02b0*/  IABS R14, R3 ;  /* 0x00000003000e7213 */ /* 0x000fe20000000000 */
[----:B------:R-:W-:Y:S06]  /*02c0*/  BSSY.RECONVERGENT B0, `(.L_x_2) ;  /* 0x0000049000007945 */ /* 0x000fec0003800200 */
[----:B------:R-:W2:Y:S01]  /*02d0*/  LDC R0, c[0x0][0x380] ;  /* 0x0000e000ff007b82 */ /* 0x000ea20000000800 */
[----:B01----:R-:W-:-:S04]  /*02e0*/  IABS R13, R2 ;  /* 0x00000002000d7213 */ /* 0x003fc80000000000 */
[----:B------:R-:W1:Y:S01]  /*02f0*/  I2F.RP R5, R13 ;  /* 0x0000000d00057306 */ /* 0x000e620000209400 */
[----:B--2---:R-:W-:-:S07]  /*0300*/  IABS R4, R0 ;  /* 0x0000000000047213 */ /* 0x004fce0000000000 */
[----:B------:R-:W2:Y:S08]  /*0310*/  I2F.RP R18, R4 ;  /* 0x0000000400127306 */ /* 0x000eb00000209400 */
[----:B-1----:R-:W1:Y:S08]  /*0320*/  MUFU.RCP R5, R5 ;  /* 0x0000000500057308 */ /* 0x002e700000001000 */
[----:B--2---:R-:W2:Y:S01]  /*0330*/  MUFU.RCP R18, R18 ;  /* 0x0000001200127308 */ /* 0x004ea20000001000 */
[----:B-1----:R-:W-:-:S07]  /*0340*/  VIADD R6, R5, 0xffffffe ;  /* 0x0ffffffe05067836 */ /* 0x002fce0000000000 */
[----:B------:R1:W3:Y:S01]  /*0350*/  F2I.FTZ.U32.TRUNC.NTZ R7, R6 ;  /* 0x0000000600077305 */ /* 0x0002e2000021f000 */
[----:B--2---:R-:W-:-:S07]  /*0360*/  IADD3 R16, PT, PT, R18, 0xffffffe, RZ ;  /* 0x0ffffffe12107810 */ /* 0x004fce0007ffe0ff */
[----:B------:R2:W4:Y:S01]  /*0370*/  F2I.FTZ.U32.TRUNC.NTZ R17, R16 ;  /* 0x0000001000117305 */ /* 0x000522000021f000 */
[----:B-1----:R-:W-:Y:S02]  /*0380*/  IMAD.MOV.U32 R6, RZ, RZ, RZ ;  /* 0x000000ffff067224 */ /* 0x002fe400078e00ff */
[----:B---3--:R-:W-:Y:S02]  /*0390*/  IMAD.MOV R12, RZ, RZ, -R7 ;  /* 0x000000ffff0c7224 */ /* 0x008fe400078e0a07 */
[----:B--2---:R-:W-:Y:S02]  /*03a0*/  IMAD.MOV.U32 R16, RZ, RZ, RZ ;  /* 0x000000ffff107224 */ /* 0x004fe400078e00ff */
[----:B------:R-:W-:-:S04]  /*03b0*/  IMAD R15, R12, R13, RZ ;  /* 0x0000000d0c0f7224 */ /* 0x000fc800078e02ff */
[----:B------:R-:W-:Y:S02]  /*03c0*/  IMAD.HI.U32 R12, R7, R15, R6 ;  /* 0x0000000f070c7227 */ /* 0x000fe400078e0006 */
[----:B------:R-:W1:Y:S02]  /*03d0*/  MUFU.RCP64H R7, 300 ;  /* 0x4072c00000077908 */ /* 0x000e640000001800 */
[----:B------:R-:W-:Y:S01]  /*03e0*/  IMAD.MOV.U32 R15, RZ, RZ, R14 ;  /* 0x000000ffff0f7224 */ /* 0x000fe200078e000e */
[----:B------:R-:W-:Y:S01]  /*03f0*/  LOP3.LUT R14, R3, R2, RZ, 0x3c, !PT ;  /* 0x00000002030e7212 */ /* 0x000fe200078e3cff */
[----:B----4-:R-:W-:Y:S02]  /*0400*/  IMAD.MOV R21, RZ, RZ, -R17 ;  /* 0x000000ffff157224 */ /* 0x010fe400078e0a11 */
[----:B------:R-:W-:Y:S01]  /*0410*/  IMAD.HI.U32 R5, R12, R15, RZ ;  /* 0x0000000f0c057227 */ /* 0x000fe200078e00ff */
[----:B------:R-:W-:-:S03]  /*0420*/  ISETP.GE.AND P2, PT, R14, RZ, PT ;  /* 0x000000ff0e00720c */ /* 0x000fc60003f46270 */
[----:B------:R-:W-:Y:S02]  /*0430*/  IMAD.MOV R6, RZ, RZ, -R5 ;  /* 0x000000ffff067224 */ /* 0x000fe400078e0a05 */
[----:B------:R-:W-:Y:S02]  /*0440*/  IMAD.MOV.U32 R12, RZ, RZ, 0x0 ;  /* 0x00000000ff0c7424 */ /* 0x000fe400078e00ff */
[----:B------:R-:W-:Y:S02]  /*0450*/  IMAD R6, R13, R6, R15 ;  /* 0x000000060d067224 */ /* 0x000fe400078e020f */
[----:B------:R-:W-:-:S03]  /*0460*/  IMAD R21, R21, R4, RZ ;  /* 0x0000000415157224 */ /* 0x000fc600078e02ff */
[----:B------:R-:W-:Y:S01]  /*0470*/  ISETP.GT.U32.AND P1, PT, R13, R6, PT ;  /* 0x000000060d00720c */ /* 0x000fe20003f24070 */
[----:B------:R-:W-:-:S06]  /*0480*/  IMAD.HI.U32 R16, R17, R21, R16 ;  /* 0x0000001511107227 */ /* 0x000fcc00078e0010 */
[----:B------:R-:W-:-:S04]  /*0490*/  IMAD.HI.U32 R16, R16, R15, RZ ;  /* 0x0000000f10107227 */ /* 0x000fc800078e00ff */
[----:B------:R-:W-:Y:S02]  /*04a0*/  IMAD.MOV R16, RZ, RZ, -R16 ;  /* 0x000000ffff107224 */ /* 0x000fe400078e0a10 */
[----:B------:R-:W-:Y:S02]  /*04b0*/  @!P1 IMAD.IADD R6, R6, 0x1, -R13 ;  /* 0x0000000106069824 */ /* 0x000fe400078e0a0d */
[----:B------:R-:W-:Y:S01]  /*04c0*/  @!P1 VIADD R5, R5, 0x1 ;  /* 0x0000000105059836 */ /* 0x000fe20000000000 */
[----:B------:R-:W-:Y:S01]  /*04d0*/  ISETP.NE.AND P1, PT, R2, RZ, PT ;  /* 0x000000ff0200720c */ /* 0x000fe20003f25270 */
[----:B------:R-:W-:Y:S01]  /*04e0*/  IMAD R21, R4, R16, R15 ;  /* 0x0000001004157224 */ /* 0x000fe200078e020f */
[----:B------:R-:W-:Y:S01]  /*04f0*/  ISETP.GE.U32.AND P0, PT, R6, R13, PT ;  /* 0x0000000d0600720c */ /* 0x000fe20003f06070 */
[----:B------:R-:W-:Y:S02]  /*0500*/  IMAD.MOV.U32 R13, RZ, RZ, 0x4072c000 ;  /* 0x4072c000ff0d7424 */ /* 0x000fe400078e00ff */
[----:B------:R-:W-:-:S06]  /*0510*/  IMAD.MOV.U32 R6, RZ, RZ, 0x1 ;  /* 0x00000001ff067424 */ /* 0x000fcc00078e00ff */
[----:B-1----:R-:W-:-:S04]  /*0520*/  DFMA R18, R6, -R12, 1 ;  /* 0x3ff000000612742b */ /* 0x002fc8000000080c */
[----:B------:R-:W-:Y:S02]  /*0530*/  @P0 IADD3 R5, PT, PT, R5, 0x1, RZ ;  /* 0x0000000105050810 */ /* 0x000fe40007ffe0ff */
[----:B------:R-:W-:Y:S02]  /*0540*/  ISETP.GT.U32.AND P0, PT, R4, R21, PT ;  /* 0x000000150400720c */ /* 0x000fe40003f04070 */
[----:B------:R-:W-:Y:S01]  /*0550*/  DFMA R18, R18, R18, R18 ;  /* 0x000000121212722b */ /* 0x000fe20000000012 */
[----:B------:R-:W-:Y:S01]  /*0560*/  @!P2 IMAD.MOV R5, RZ, RZ, -R5 ;  /* 0x000000ffff05a224 */ /* 0x000fe200078e0a05 */
[----:B------:R-:W-:Y:S02]  /*0570*/  @!P1 LOP3.LUT R5, RZ, R2, RZ, 0x33, !PT ;  /* 0x00000002ff059212 */ /* 0x000fe400078e33ff */
[----:B------:R-:W-:-:S04]  /*0580*/  ISETP.GE.AND P2, PT, R3, RZ, PT ;  /* 0x000000ff0300720c */ /* 0x000fc80003f46270 */
[----:B------:R-:W-:Y:S01]  /*0590*/  DFMA R18, R6, R18, R6 ;  /* 0x000000120612722b */ /* 0x000fe20000000006 */
[----:B------:R-:W1:Y:S02]  /*05a0*/  I2F.F64 R6, R5 ;  /* 0x0000000500067312 */ /* 0x000e640000201c00 */
[----:B------:R-:W-:Y:S01]  /*05b0*/  @!P0 IMAD.IADD R21, R21, 0x1, -R4 ;  /* 0x0000000115158824 */ /* 0x000fe200078e0a04 */
[----:B------:R-:W-:-:S04]  /*05c0*/  ISETP.NE.AND P0, PT, R0, RZ, PT ;  /* 0x000000ff0000720c */ /* 0x000fc80003f05270 */
[----:B------:R-:W-:Y:S01]  /*05d0*/  DFMA R12, R18, -R12, 1 ;  /* 0x3ff00000120c742b */ /* 0x000fe2000000080c */
[----:B------:R-:W-:-:S07]  /*05e0*/  ISETP.GT.U32.AND P1, PT, R4, R21, PT ;  /* 0x000000150400720c */ /* 0x000fce0003f24070 */
[----:B------:R-:W-:Y:S02]  /*05f0*/  DFMA R12, R18, R12, R18 ;  /* 0x0000000c120c722b */ /* 0x000fe40000000012 */
[----:B-1----:R-:W-:-:S04]  /*0600*/  DADD R16, R6, R10 ;  /* 0x0000000006107229 */ /* 0x002fc8000000000a */
[----:B------:R-:W-:-:S04]  /*0610*/  @!P1 IMAD.IADD R21, R21, 0x1, -R4 ;  /* 0x0000000115159824 */ /* 0x000fc800078e0a04 */
[----:B------:R-:W-:Y:S01]  /*0620*/  DMUL R6, R16, R12 ;  /* 0x0000000c10067228 */ /* 0x000fe20000000000 */
[----:B------:R-:W-:-:S05]  /*0630*/  IMAD.MOV.U32 R4, RZ, RZ, R21 ;  /* 0x000000ffff047224 */ /* 0x000fca00078e0015 */
[----:B------:R-:W-:Y:S02]  /*0640*/  @!P2 IADD3 R4, PT, PT, -R4, RZ, RZ ;  /* 0x000000ff0404a210 */ /* 0x000fe40007ffe1ff */
[----:B------:R-:W-:Y:S01]  /*0650*/  DFMA R14, R6, -300, R16 ;  /* 0xc072c000060e782b */ /* 0x000fe20000000010 */
[----:B------:R-:W-:Y:S02]  /*0660*/  FSETP.GEU.AND P2, PT, |R17|, 6.5827683646048100446e-37, PT ;  /* 0x036000001100780b */ /* 0x000fe40003f4e200 */
[----:B------:R-:W-:-:S05]  /*0670*/  @!P0 LOP3.LUT R4, RZ, R0, RZ, 0x33, !PT ;  /* 0x00000000ff048212 */ /* 0x000fca00078e33ff */
[----:B------:R-:W-:Y:S01]  /*0680*/  DFMA R6, R12, R14, R6 ;  /* 0x0000000e0c06722b */ /* 0x000fe20000000006 */
[----:B------:R-:W-:-:S09]  /*0690*/  IMAD R2, R4, R2, R5 ;  /* 0x0000000204027224 */ /* 0x000fd200078e0205 */
[----:B------:R-:W-:-:S05]  /*06a0*/  FFMA R12, RZ, 3.79296875, R7 ;  /* 0x4072c000ff0c7823 */ /* 0x000fca0000000007 */
[----:B------:R-:W-:-:S13]  /*06b0*/  FSETP.GT.AND P1, PT, |R12|, 1.469367938527859385e-39, PT ;  /* 0x001000000c00780b */ /* 0x000fda0003f24200 */
[----:B------:R-:W-:Y:S05]  /*06c0*/  @P1 BRA P2, `(.L_x_3) ;  /* 0x0000000000201947 */ /* 0x000fea0001000000 */
[----:B------:R-:W-:Y:S01]  /*06d0*/  IMAD.MOV.U32 R18, RZ, RZ, R16 ;  /* 0x000000ffff127224 */ /* 0x000fe200078e0010 */
[----:B------:R-:W-:Y:S01]  /*06e0*/  MOV R0, 0x730 ;  /* 0x0000073000007802 */ /* 0x000fe20000000f00 */
[----:B------:R-:W-:Y:S02]  /*06f0*/  IMAD.MOV.U32 R19, RZ, RZ, R17 ;  /* 0x000000ffff137224 */ /* 0x000fe400078e0011 */
[----:B------:R-:W-:Y:S02]  /*0700*/  IMAD.MOV.U32 R12, RZ, RZ, RZ ;  /* 0x000000ffff0c7224 */ /* 0x000fe400078e00ff */
[----:B------:R-:W-:-:S07]  /*0710*/  IMAD.MOV.U32 R15, RZ, RZ, 0x4072c000 ;  /* 0x4072c000ff0f7424 */ /* 0x000fce00078e00ff */
[----:B0-----:R-:W-:Y:S05]  /*0720*/  CALL.REL.NOINC `($__internal_0_$__cuda_sm20_div_rn_f64_full) ;  /* 0x0000000c00bc7944 */ /* 0x001fea0003c00000 */
[----:B------:R-:W-:Y:S02]  /*0730*/  IMAD.MOV.U32 R6, RZ, RZ, R22 ;  /* 0x000000ffff067224 */ /* 0x000fe400078e0016 */
[----:B------:R-:W-:-:S07]  /*0740*/  IMAD.MOV.U32 R7, RZ, RZ, R23 ;  /* 0x000000ffff077224 */ /* 0x000fce00078e0017 */
.L_x_3:
[----:B------:R-:W-:Y:S05]  /*0750*/  BSYNC.RECONVERGENT B0 ;  /* 0x0000000000007941 */ /* 0x000fea0003800200 */
.L_x_2:
[----:B------:R-:W1:Y:S01]  /*0760*/  MUFU.RCP64H R13, 300 ;  /* 0x4072c000000d7908 */ /* 0x000e620000001800 */
[----:B------:R-:W-:Y:S01]  /*0770*/  MOV R14, 0x0 ;  /* 0x00000000000e7802 */ /* 0x000fe20000000f00 */
[----:B------:R-:W-:Y:S01]  /*0780*/  IMAD.MOV.U32 R15, RZ, RZ, 0x4072c000 ;  /* 0x4072c000ff0f7424 */ /* 0x000fe200078e00ff */
[----:B------:R-:W-:Y:S01]  /*0790*/  BSSY.RECONVERGENT B0, `(.L_x_4) ;  /* 0x0000018000007945 */ /* 0x000fe20003800200 */
[----:B------:R-:W-:-:S04]  /*07a0*/  IMAD.MOV.U32 R12, RZ, RZ, 0x1 ;  /* 0x00000001ff0c7424 */ /* 0x000fc800078e00ff */
[----:B------:R-:W0:Y:S02]  /*07b0*/  I2F.F64 R4, R4 ;  /* 0x0000000400047312 */ /* 0x000e240000201c00 */
[----:B-1----:R-:W-:-:S08]  /*07c0*/  DFMA R16, R12, -R14, 1 ;  /* 0x3ff000000c10742b */ /* 0x002fd0000000080e */
[----:B------:R-:W-:-:S08]  /*07d0*/  DFMA R16, R16, R16, R16 ;  /* 0x000000101010722b */ /* 0x000fd00000000010 */
[----:B------:R-:W-:Y:S02]  /*07e0*/  DFMA R12, R12, R16, R12 ;  /* 0x000000100c0c722b */ /* 0x000fe4000000000c */
[----:B0-----:R-:W-:-:S06]  /*07f0*/  DFMA R16, R8, 0.5, -R4 ;  /* 0x3fe000000810782b */ /* 0x001fcc0000000804 */
[----:B------:R-:W-:-:S04]  /*0800*/  DFMA R14, R12, -R14, 1 ;  /* 0x3ff000000c0e742b */ /* 0x000fc8000000080e */
[----:B------:R-:W-:-:S04]  /*0810*/  FSETP.GEU.AND P1, PT, |R17|, 6.5827683646048100446e-37, PT ;  /* 0x036000001100780b */ /* 0x000fc80003f2e200 */
[----:B------:R-:W-:-:S08]  /*0820*/  DFMA R18, R12, R14, R12 ;  /* 0x0000000e0c12722b */ /* 0x000fd0000000000c */
[----:B------:R-:W-:-:S08]  /*0830*/  DMUL R12, R18, R16 ;  /* 0x00000010120c7228 */ /* 0x000fd00000000000 */
[----:B------:R-:W-:-:S08]  /*0840*/  DFMA R14, R12, -300, R16 ;  /* 0xc072c0000c0e782b */ /* 0x000fd00000000010 */
[----:B------:R-:W-:-:S10]  /*0850*/  DFMA R12, R18, R14, R12 ;  /* 0x0000000e120c722b */ /* 0x000fd4000000000c */
        /* <DEDUP_REMOVED lines=8> */
[----:B------:R-:W-:Y:S05]  /*08e0*/  CALL.REL.NOINC `($__internal_0_$__cuda_sm20_div_rn_f64_full) ;  /* 0x0000000c004c7944 */ /* 0x000fea0003c00000 */
[----:B------:R-:W-:Y:S01]  /*08f0*/  MOV R12, R22 ;  /* 0x00000016000c7202 */ /* 0x000fe20000000f00 */
[----:B------:R-:W-:-:S07]  /*0900*/  IMAD.MOV.U32 R13, RZ, RZ, R23 ;  /* 0x000000ffff0d7224 */ /* 0x000fce00078e0017 */
.L_x_5:
[----:B------:R-:W-:Y:S05]  /*0910*/  BSYNC.RECONVERGENT B0 ;  /* 0x0000000000007941 */ /* 0x000fea0003800200 */
.L_x_4:
[----:B------:R-:W0:Y:S01]  /*0920*/  LDC R5, c[0x0][0x388] ;  /* 0x0000e200ff057b82 */ /* 0x000e220000000800 */
[----:B------:R-:W-:Y:S01]  /*0930*/  BSSY.RECONVERGENT B0, `(.L_x_6) ;  /* 0x000000f000007945 */ /* 0x000fe20003800200 */
[----:B------:R-:W-:Y:S01]  /*0940*/  IMAD.MOV.U32 R4, RZ, RZ, RZ ;  /* 0x000000ffff047224 */ /* 0x000fe200078e00ff */
[----:B------:R-:W-:Y:S02]  /*0950*/  CS2R R14, SRZ ;  /* 0x00000000000e7805 */ /* 0x000fe4000001ff00 */
[----:B------:R-:W-:-:S07]  /*0960*/  CS2R R16, SRZ ;  /* 0x0000000000107805 */ /* 0x000fce000001ff00 */
.L_x_7:
[----:B------:R-:W-:Y:S01]  /*0970*/  DMUL R18, R14, R14 ;  /* 0x0000000e0e127228 */ /* 0x000fe20000000000 */
[----:B------:R-:W-:Y:S01]  /*0980*/  VIADD R4, R4, 0x1 ;  /* 0x0000000104047836 */ /* 0x000fe20000000000 */
[----:B------:R-:W-:-:S04]  /*0990*/  DADD R20, R16, R16 ;  /* 0x0000000010147229 */ /* 0x000fc80000000010 */
[----:B0-----:R-:W-:Y:S02]  /*09a0*/  ISETP.GE.AND P0, PT, R4, R5, PT ;  /* 0x000000050400720c */ /* 0x001fe40003f06270 */
[----:B------:R-:W-:Y:S02]  /*09b0*/  DFMA R18, R16, R16, -R18 ;  /* 0x000000101012722b */ /* 0x000fe40000000812 */
[----:B------:R-:W-:-:S06]  /*09c0*/  DFMA R14, R20, R14, R12 ;  /* 0x0000000e140e722b */ /* 0x000fcc000000000c */
[----:B------:R-:W-:-:S08]  /*09d0*/  DADD R16, R18, R6 ;  /* 0x0000000012107229 */ /* 0x000fd00000000006 */
[----:B------:R-:W-:-:S08]  /*09e0*/  DMUL R18, R16, R16 ;  /* 0x0000001010127228 */ /* 0x000fd00000000000 */
[----:B------:R-:W-:-:S08]  /*09f0*/  DFMA R18, R14, R14, R18 ;  /* 0x0000000e0e12722b */ /* 0x000fd00000000012 */
[----:B------:R-:W-:-:S14]  /*0a00*/  DSETP.LE.AND P1, PT, R18, 4, PT ;  /* 0x401000001200742a */ /* 0x000fdc0003f23000 */
[----:B------:R-:W-:Y:S05]  /*0a10*/  @!P0 BRA P1, `(.L_x_7) ;  /* 0xfffffffc00d48947 */ /* 0x000fea000083ffff */
[----:B------:R-:W-:Y:S05]  /*0a20*/  BSYNC.RECONVERGENT B0 ;  /* 0x0000000000007941 */ /* 0x000fea0003800200 */
.L_x_6:
[----:B------:R-:W-:Y:S01]  /*0a30*/  ISETP.NE.AND P0, PT, R4, R5, PT ;  /* 0x000000050400720c */ /* 0x000fe20003f05270 */
[----:B------:R-:W-:-:S12]  /*0a40*/  BSSY.RECONVERGENT B0, `(.L_x_8) ;  /* 0x000004e000007945 */ /* 0x000fd80003800200 */
[----:B------:R-:W-:Y:S05]  /*0a50*/  @!P0 BRA `(.L_x_9) ;  /* 0x00000004000c8947 */ /* 0x000fea0003800000 */
[----:B------:R-:W0:Y:S01]  /*0a60*/  I2F.F64 R12, R5 ;  /* 0x00000005000c7312 */ /* 0x000e220000201c00 */
[----:B------:R-:W-:Y:S01]  /*0a70*/  IMAD.MOV.U32 R6, RZ, RZ, 0x1 ;  /* 0x00000001ff067424 */ /* 0x000fe200078e00ff */
[----:B------:R-:W-:Y:S06]  /*0a80*/  BSSY.RECONVERGENT B1, `(.L_x_10) ;  /* 0x0000014000017945 */ /* 0x000fec0003800200 */
[----:B------:R-:W1:Y:S08]  /*0a90*/  I2F.F64.U32 R18, R4 ;  /* 0x0000000400127312 */ /* 0x000e700000201800 */
[----:B0-----:R-:W0:Y:S01]  /*0aa0*/  MUFU.RCP64H R7, R13 ;  /* 0x0000000d00077308 */ /* 0x001e220000001800 */
[----:B-1----:R-:W-:Y:S01]  /*0ab0*/  FSETP.GEU.AND P1, PT, |R19|, 6.5827683646048100446e-37, PT ;  /* 0x036000001300780b */ /* 0x002fe20003f2e200 */
[----:B0-----:R-:W-:-:S08]  /*0ac0*/  DFMA R14, -R12, R6, 1 ;  /* 0x3ff000000c0e742b */ /* 0x001fd00000000106 */
[----:B------:R-:W-:-:S08]  /*0ad0*/  DFMA R14, R14, R14, R14 ;  /* 0x0000000e0e0e722b */ /* 0x000fd0000000000e */
[----:B------:R-:W-:-:S08]  /*0ae0*/  DFMA R14, R6, R14, R6 ;  /* 0x0000000e060e722b */ /* 0x000fd00000000006 */
[----:B------:R-:W-:-:S08]  /*0af0*/  DFMA R6, -R12, R14, 1 ;  /* 0x3ff000000c06742b */ /* 0x000fd0000000010e */
[----:B------:R-:W-:-:S08]  /*0b00*/  DFMA R6, R14, R6, R14 ;  /* 0x000000060e06722b */ /* 0x000fd0000000000e */
[----:B------:R-:W-:-:S08]  /*0b10*/  DMUL R14, R18, R6 ;  /* 0x00000006120e7228 */ /* 0x000fd00000000000 */
[----:B------:R-:W-:-:S08]  /*0b20*/  DFMA R16, -R12, R14, R18 ;  /* 0x0000000e0c10722b */ /* 0x000fd00000000112 */
[----:B------:R-:W-:-:S10]  /*0b30*/  DFMA R6, R6, R16, R14 ;  /* 0x000000100606722b */ /* 0x000fd4000000000e */
[----:B------:R-:W-:-:S05]  /*0b40*/  FFMA R0, RZ, R13, R7 ;  /* 0x0000000dff007223 */ /* 0x000fca0000000007 */
[----:B------:R-:W-:-:S13]  /*0b50*/  FSETP.GT.AND P0, PT, |R0|, 1.469367938527859385e-39, PT ;  /* 0x001000000000780b */ /* 0x000fda0003f04200 */
[----:B------:R-:W-:Y:S05]  /*0b60*/  @P0 BRA P1, `(.L_x_11) ;  /* 0x0000000000140947 */ /* 0x000fea0000800000 */
[----:B------:R-:W-:Y:S01]  /*0b70*/  IMAD.MOV.U32 R15, RZ, RZ, R13 ;  /* 0x000000ffff0f7224 */ /* 0x000fe200078e000d */
[----:B------:R-:W-:-:S07]  /*0b80*/  MOV R0, 0xba0 ;  /* 0x00000ba000007802 */ /* 0x000fce0000000f00 */
[----:B------:R-:W-:Y:S05]  /*0b90*/  CALL.REL.NOINC `($__internal_0_$__cuda_sm20_div_rn_f64_full) ;  /* 0x0000000800a07944 */ /* 0x000fea0003c00000 */
[----:B------:R-:W-:Y:S01]  /*0ba0*/  IMAD.MOV.U32 R6, RZ, RZ, R22 ;  /* 0x000000ffff067224 */ /* 0x000fe200078e0016 */
[----:B------:R-:W-:-:S07]  /*0bb0*/  MOV R7, R23 ;  /* 0x0000001700077202 */ /* 0x000fce0000000f00 */
.L_x_11:
[----:B------:R-:W-:Y:S05]  /*0bc0*/  BSYNC.RECONVERGENT B1 ;  /* 0x0000000000017941 */ /* 0x000fea0003800200 */
.L_x_10:
[----:B------:R-:W-:Y:S01]  /*0bd0*/  DSETP.NEU.AND P0, PT, R6, RZ, PT ;  /* 0x000000ff0600722a */ /* 0x000fe20003f0d000 */
[----:B------:R-:W-:-:S13]  /*0be0*/  BSSY.RECONVERGENT B1, `(.L_x_12) ;  /* 0x000000a000017945 */ /* 0x000fda0003800200 */
[----:B------:R-:W-:Y:S05]  /*0bf0*/  @!P0 BRA `(.L_x_13) ;  /* 0x00000000001c8947 */ /* 0x000fea0003800000 */
[----:B------:R-:W-:Y:S01]  /*0c00*/  DADD R28, -RZ, |R6| ;  /* 0x00000000ff1c7229 */ /* 0x000fe20000000506 */
[----:B------:R-:W-:-:S10]  /*0c10*/  MOV R0, 0xc30 ;  /* 0x00000c3000007802 */ /* 0x000fd40000000f00 */
[----:B------:R-:W-:Y:S05]  /*0c20*/  CALL.REL.NOINC `($_Z9calculateiiiPdS_S_$__internal_accurate_pow) ;  /* 0x0000000c00f47944 */ /* 0x000fea0003c00000 */
[----:B------:R-:W-:-:S04]  /*0c30*/  ISETP.GE.AND P0, PT, R7, RZ, PT ;  /* 0x000000ff0700720c */ /* 0x000fc80003f06270 */
[----:B------:R-:W-:Y:S02]  /*0c40*/  FSEL R12, R20, RZ, P0 ;  /* 0x000000ff140c7208 */ /* 0x000fe40000000000 */
[----:B------:R-:W-:Y:S01]  /*0c50*/  FSEL R13, R24, -QNAN , P0 ;  /* 0xfff80000180d7808 */ /* 0x000fe20000000000 */
[----:B------:R-:W-:Y:S06]  /*0c60*/  BRA `(.L_x_14) ;  /* 0x0000000000047947 */ /* 0x000fec0003800000 */
.L_x_13:
[----:B------:R-:W-:-:S07]  /*0c70*/  CS2R R12, SRZ ;  /* 0x00000000000c7805 */ /* 0x000fce000001ff00 */
.L_x_14:
[----:B------:R-:W-:Y:S05]  /*0c80*/  BSYNC.RECONVERGENT B1 ;  /* 0x0000000000017941 */ /* 0x000fea0003800200 */
.L_x_12:
[----:B------:R-:W-:Y:S01]  /*0c90*/  DADD R14, R6, 0.25 ;  /* 0x3fd00000060e7429 */ /* 0x000fe20000000000 */
[----:B------:R-:W-:Y:S09]  /*0ca0*/  BSSY.RECONVERGENT B1, `(.L_x_15) ;  /* 0x000000c000017945 */ /* 0x000ff20003800200 */
[----:B------:R-:W-:-:S04]  /*0cb0*/  LOP3.LUT R14, R15, 0x7ff00000, RZ, 0xc0, !PT ;  /* 0x7ff000000f0e7812 */ /* 0x000fc800078ec0ff */
[----:B------:R-:W-:-:S13]  /*0cc0*/  ISETP.NE.AND P0, PT, R14, 0x7ff00000, PT ;  /* 0x7ff000000e00780c */ /* 0x000fda0003f05270 */
[----:B------:R-:W-:Y:S05]  /*0cd0*/  @P0 BRA `(.L_x_16) ;  /* 0x0000000000200947 */ /* 0x000fea0003800000 */
[----:B------:R-:W-:-:S14]  /*0ce0*/  DSETP.NAN.AND P0, PT, R6, R6, PT ;  /* 0x000000060600722a */ /* 0x000fdc0003f08000 */
[----:B------:R-:W-:Y:S05]  /*0cf0*/  @P0 BRA `(.L_x_17) ;  /* 0x0000000000140947 */ /* 0x000fea0003800000 */
[----:B------:R-:W-:-:S14]  /*0d00*/  DSETP.NEU.AND P0, PT, |R6|, +INF , PT ;  /* 0x7ff000000600742a */ /* 0x000fdc0003f0d200 */
[----:B------:R-:W-:Y:S05]  /*0d10*/  @P0 BRA `(.L_x_16) ;  /* 0x0000000000100947 */ /* 0x000fea0003800000 */
[----:B------:R-:W-:Y:S02]  /*0d20*/  IMAD.MOV.U32 R12, RZ, RZ, 0x0 ;  /* 0x00000000ff0c7424 */ /* 0x000fe400078e00ff */
[----:B------:R-:W-:Y:S01]  /*0d30*/  IMAD.MOV.U32 R13, RZ, RZ, 0x7ff00000 ;  /* 0x7ff00000ff0d7424 */ /* 0x000fe200078e00ff */
[----:B------:R-:W-:Y:S06]  /*0d40*/  BRA `(.L_x_16) ;  /* 0x0000000000047947 */ /* 0x000fec0003800000 */
.L_x_17:
[----:B------:R-:W-:-:S11]  /*0d50*/  DADD R12, R6, 0.25 ;  /* 0x3fd00000060c7429 */ /* 0x000fd60000000000 */
.L_x_16:
[----:B------:R-:W-:Y:S05]  /*0d60*/  BSYNC.RECONVERGENT B1 ;  /* 0x0000000000017941 */ /* 0x000fea0003800200 */
.L_x_15:
[----:B------:R-:W0:Y:S01]  /*0d70*/  LDCU UR5, c[0x0][0x388] ;  /* 0x00007100ff0577ac */ /* 0x000e220008000800 */
[----:B------:R-:W1:Y:S01]  /*0d80*/  LDC.64 R16, c[0x0][0x390] ;  /* 0x0000e400ff107b82 */ /* 0x000e620000000a00 */
[----:B------:R-:W-:Y:S01]  /*0d90*/  DSETP.NEU.AND P0, PT, R6, 1, PT ;  /* 0x3ff000000600742a */ /* 0x000fe20003f0d000 */
[----:B------:R-:W-:Y:S02]  /*0da0*/  IMAD.MOV.U32 R20, RZ, RZ, 0x0 ;  /* 0x00000000ff147424 */ /* 0x000fe400078e00ff */
[----:B------:R-:W-:-:S03]  /*0db0*/  IMAD.MOV.U32 R21, RZ, RZ, 0x3ff00000 ;  /* 0x3ff00000ff157424 */ /* 0x000fc600078e00ff */
[----:B------:R-:W-:Y:S01]  /*0dc0*/  FSEL R14, R12, RZ, P0 ;  /* 0x000000ff0c0e7208 */ /* 0x000fe20000000000 */
[----:B------:R-:W2:Y:S01]  /*0dd0*/  LDC.64 R18, c[0x0][0x398] ;  /* 0x0000e600ff127b82 */ /* 0x000ea20000000a00 */
[----:B------:R-:W-:-:S07]  /*0de0*/  FSEL R15, R13, 1.875, P0 ;  /* 0x3ff000000d0f7808 */ /* 0x000fce0000000000 */
[----:B------:R-:W3:Y:S01]  /*0df0*/  LDC.64 R22, c[0x0][0x3a0] ;  /* 0x0000e800ff167b82 */ /* 0x000ee20000000a00 */
[----:B0-----:R-:W-:Y:S01]  /*0e00*/  ISETP.GE.AND P1, PT, R4, UR5, PT ;  /* 0x0000000504007c0c */ /* 0x001fe2000bf26270 */
[----:B-1----:R-:W-:-:S05]  /*0e10*/  IMAD.WIDE R4, R2, 0x8, R16 ;  /* 0x0000000802047825 */ /* 0x002fca00078e0210 */
[----:B------:R1:W-:Y:S01]  /*0e20*/  STG.E.64 desc[UR6][R4.64], R14 ;  /* 0x0000000e04007986 */ /* 0x0003e2000c101b06 */
[----:B--2---:R-:W-:-:S05]  /*0e30*/  IMAD.WIDE R6, R2, 0x8, R18 ;  /* 0x0000000802067825 */ /* 0x004fca00078e0212 */
[----:B------:R1:W-:Y:S01]  /*0e40*/  STG.E.64 desc[UR6][R6.64], R20 ;  /* 0x0000001406007986 */ /* 0x0003e2000c101b06 */
[----:B---3--:R-:W-:-:S05]  /*0e50*/  IMAD.WIDE R12, R2, 0x8, R22 ;  /* 0x00000008020c7825 */ /* 0x008fca00078e0216 */
[----:B------:R1:W-:Y:S04]  /*0e60*/  @P1 STG.E.64 desc[UR6][R12.64], RZ ;  /* 0x000000ff0c001986 */ /* 0x0003e8000c101b06 */
[----:B------:R1:W-:Y:S01]  /*0e70*/  @!P1 STG.E.64 desc[UR6][R12.64], R20 ;  /* 0x000000140c009986 */ /* 0x0003e2000c101b06 */
[----:B------:R-:W-:Y:S05]  /*0e80*/  BRA `(.L_x_18) ;  /* 0x0000000000247947 */ /* 0x000fea0003800000 */
.L_x_9:
[----:B------:R-:W0:Y:S08]  /*0e90*/  LDC.64 R4, c[0x0][0x390] ;  /* 0x0000e400ff047b82 */ /* 0x000e300000000a00 */
[----:B------:R-:W1:Y:S08]  /*0ea0*/  LDC.64 R6, c[0x0][0x398] ;  /* 0x0000e600ff067b82 */ /* 0x000e700000000a00 */
[----:B------:R-:W2:Y:S01]  /*0eb0*/  LDC.64 R12, c[0x0][0x3a0] ;  /* 0x0000e800ff0c7b82 */ /* 0x000ea20000000a00 */
[----:B0-----:R-:W-:-:S05]  /*0ec0*/  IMAD.WIDE R4, R2, 0x8, R4 ;  /* 0x0000000802047825 */ /* 0x001fca00078e0204 */
[----:B------:R0:W-:Y:S01]  /*0ed0*/  STG.E.64 desc[UR6][R4.64], RZ ;  /* 0x000000ff04007986 */ /* 0x0001e2000c101b06 */
[----:B-1----:R-:W-:-:S05]  /*0ee0*/  IMAD.WIDE R6, R2, 0x8, R6 ;  /* 0x0000000802067825 */ /* 0x002fca00078e0206 */
[----:B------:R0:W-:Y:S01]  /*0ef0*/  STG.E.64 desc[UR6][R6.64], RZ ;  /* 0x000000ff06007986 */ /* 0x0001e2000c101b06 */
[----:B--2---:R-:W-:-:S05]  /*0f00*/  IMAD.WIDE R12, R2, 0x8, R12 ;  /* 0x00000008020c7825 */ /* 0x004fca00078e020c */
[----:B------:R0:W-:Y:S02]  /*0f10*/  STG.E.64 desc[UR6][R12.64], RZ ;  /* 0x000000ff0c007986 */ /* 0x0001e4000c101b06 */
.L_x_18:
[----:B------:R-:W-:Y:S05]  /*0f20*/  BSYNC.RECONVERGENT B0 ;  /* 0x0000000000007941 */ /* 0x000fea0003800200 */
.L_x_8:
[----:B------:R-:W2:Y:S01]  /*0f30*/  LDCU UR5, c[0x0][0x360] ;  /* 0x00006c00ff0577ac */ /* 0x000ea20008000800 */
[----:B------:R-:W2:Y:S02]  /*0f40*/  LDC R0, c[0x0][0x370] ;  /* 0x0000dc00ff007b82 */ /* 0x000ea40000000800 */
[----:B--2---:R-:W-:-:S05]  /*0f50*/  IMAD R3, R0, UR5, R3 ;  /* 0x0000000500037c24 */ /* 0x004fca000f8e0203 */
[----:B------:R-:W-:-:S13]  /*0f60*/  ISETP.GE.AND P0, PT, R3, UR4, PT ;  /* 0x0000000403007c0c */ /* 0x000fda000bf06270 */
[----:B------:R-:W-:Y:S05]  /*0f70*/  @!P0 BRA `(.L_x_19) ;  /* 0xfffffff000c88947 */ /* 0x000fea000383ffff */
[----:B------:R-:W-:Y:S05]  /*0f80*/  EXIT ;  /* 0x000000000000794d */ /* 0x000fea0003800000 */
.L_x_0:
[----:B0-----:R-:W-:Y:S01]  /*0f90*/  IMAD.MOV.U32 R12, RZ, RZ, R4 ;  /* 0x000000ffff0c7224 */ /* 0x001fe200078e0004 */
[----:B------:R-:W-:Y:S01]  /*0fa0*/  CS2R R18, SRZ ;  /* 0x0000000000127805 */ /* 0x000fe2000001ff00 */
[----:B------:R-:W-:Y:S01]  /*0fb0*/  IMAD.MOV.U32 R15, RZ, RZ, R5 ;  /* 0x000000ffff0f7224 */ /* 0x000fe200078e0005 */
[----:B------:R-:W-:-:S07]  /*0fc0*/  MOV R0, 0xfe0 ;  /* 0x00000fe000007802 */ /* 0x000fce0000000f00 */
[----:B------:R-:W-:Y:S05]  /*0fd0*/  CALL.REL.NOINC `($__internal_0_$__cuda_sm20_div_rn_f64_full) ;  /* 0x0000000400907944 */ /* 0x000fea0003c00000 */
[----:B------:R-:W0:Y:S01]  /*0fe0*/  LDC R4, c[0x0][0x380] ;  /* 0x0000e000ff047b82 */ /* 0x000e220000000800 */
[----:B------:R-:W-:Y:S01]  /*0ff0*/  MOV R10, R22 ;  /* 0x00000016000a7202 */ /* 0x000fe20000000f00 */
[----:B------:R-:W-:Y:S01]  /*1000*/  IMAD.MOV.U32 R11, RZ, RZ, R23 ;  /* 0x000000ffff0b7224 */ /* 0x000fe200078e0017 */
[----:B------:R-:W1:Y:S05]  /*1010*/  LDCU UR12, c[0x0][0x388] ;  /* 0x00007100ff0c77ac */ /* 0x000e6a0008000800 */
[----:B------:R-:W2:Y:S01]  /*1020*/  LDC R6, c[0x0][0x384] ;  /* 0x0000e100ff067b82 */ /* 0x000ea20000000800 */
[C---:B------:R-:W-:Y:S02]  /*1030*/  DADD R18, R10.reuse, 0.25 ;  /* 0x3fd000000a127429 */ /* 0x040fe40000000000 */
[----:B------:R-:W-:-:S05]  /*1040*/  DADD R8, R10, 0.25 ;  /* 0x3fd000000a087429 */ /* 0x000fca0000000000 */
[----:B------:R-:W3:Y:S03]  /*1050*/  LDC.64 R16, c[0x0][0x390] ;  /* 0x0000e400ff107b82 */ /* 0x000ee60000000a00 */
[----:B------:R-:W-:-:S05]  /*1060*/  LOP3.LUT R5, R19, 0x7ff00000, RZ, 0xc0, !PT ;  /* 0x7ff0000013057812 */ /* 0x000fca00078ec0ff */
[----:B------:R-:W4:Y:S08]  /*1070*/  LDC.64 R14, c[0x0][0x398] ;  /* 0x0000e600ff0e7b82 */ /* 0x000f300000000a00 */
[----:B-1----:R-:W5:Y:S02]  /*1080*/  LDC.64 R12, c[0x0][0x3a0] ;  /* 0x0000e800ff0c7b82 */ /* 0x002f640000000a00 */
.L_x_24:
[----:B--2---:R-:W-:Y:S01]  /*1090*/  IABS R0, R6 ;  /* 0x0000000600007213 */ /* 0x004fe20000000000 */
[----:B------:R-:W-:Y:S01]  /*10a0*/  UISETP.NE.AND UP0, UPT, UR12, URZ, UPT ;  /* 0x000000ff0c00728c */ /* 0x000fe2000bf05270 */
[----:B0-----:R-:W-:Y:S02]  /*10b0*/  IABS R7, R4 ;  /* 0x0000000400077213 */ /* 0x001fe40000000000 */
[----:B-1----:R-:W0:Y:S01]  /*10c0*/  I2F.RP R22, R0 ;  /* 0x0000000000167306 */ /* 0x002e220000209400 */
[----:B------:R-:W-:-:S07]  /*10d0*/  ISETP.NE.AND P5, PT, R4, RZ, PT ;  /* 0x000000ff0400720c */ /* 0x000fce0003fa5270 */
[----:B------:R-:W1:Y:S08]  /*10e0*/  I2F.RP R24, R7 ;  /* 0x0000000700187306 */ /* 0x000e700000209400 */
[----:B0-----:R-:W0:Y:S08]  /*10f0*/  MUFU.RCP R22, R22 ;  /* 0x0000001600167308 */ /* 0x001e300000001000 */
[----:B-1----:R-:W1:Y:S01]  /*1100*/  MUFU.RCP R24, R24 ;  /* 0x0000001800187308 */ /* 0x002e620000001000 */
[----:B0-----:R-:W-:Y:S01]  /*1110*/  VIADD R18, R22, 0xffffffe ;  /* 0x0ffffffe16127836 */ /* 0x001fe20000000000 */
[----:B------:R-:W-:-:S06]  /*1120*/  IABS R22, R3 ;  /* 0x0000000300167213 */ /* 0x000fcc0000000000 */
[----:B------:R0:W2:Y:S01]  /*1130*/  F2I.FTZ.U32.TRUNC.NTZ R19, R18 ;  /* 0x0000001200137305 */ /* 0x0000a2000021f000 */
[----:B-1----:R-:W-:-:S07]  /*1140*/  VIADD R20, R24, 0xffffffe ;  /* 0x0ffffffe18147836 */ /* 0x002fce0000000000 */
[----:B------:R1:W3:Y:S01]  /*1150*/  F2I.FTZ.U32.TRUNC.NTZ R21, R20 ;  /* 0x0000001400157305 */ /* 0x0002e2000021f000 */
[----:B0-----:R-:W-:Y:S02]  /*1160*/  IMAD.MOV.U32 R18, RZ, RZ, RZ ;  /* 0x000000ffff127224 */ /* 0x001fe400078e00ff */
[----:B--2---:R-:W-:Y:S01]  /*1170*/  IMAD.MOV R23, RZ, RZ, -R19 ;  /* 0x000000ffff177224 */ /* 0x004fe200078e0a13 */
[----:B-1----:R-:W-:-:S03]  /*1180*/  MOV R20, RZ ;  /* 0x000000ff00147202 */ /* 0x002fc60000000f00 */
[----:B------:R-:W-:Y:S02]  /*1190*/  IMAD R23, R23, R0, RZ ;  /* 0x0000000017177224 */ /* 0x000fe400078e02ff */
[----:B---3--:R-:W-:Y:S02]  /*11a0*/  IMAD.MOV R26, RZ, RZ, -R21 ;  /* 0x000000ffff1a7224 */ /* 0x008fe400078e0a15 */
[----:B------:R-:W-:-:S04]  /*11b0*/  IMAD.HI.U32 R23, R19, R23, R18 ;  /* 0x0000001713177227 */ /* 0x000fc800078e0012 */
[----:B------:R-:W-:Y:S02]  /*11c0*/  IMAD R25, R26, R7, RZ ;  /* 0x000000071a197224 */ /* 0x000fe400078e02ff */
[----:B------:R-:W-:-:S04]  /*11d0*/  IMAD.HI.U32 R18, R23, R22, RZ ;  /* 0x0000001617127227 */ /* 0x000fc800078e00ff */
[----:B------:R-:W-:-:S04]  /*11e0*/  IMAD.HI.U32 R19, R21, R25, R20 ;  /* 0x0000001915137227 */ /* 0x000fc800078e0014 */
[----:B------:R-:W-:Y:S02]  /*11f0*/  IMAD.MOV R21, RZ, RZ, -R18 ;  /* 0x000000ffff157224 */ /* 0x000fe400078e0a12 */
[----:B------:R-:W-:-:S04]  /*1200*/  IMAD.HI.U32 R19, R19, R22, RZ ;  /* 0x0000001613137227 */ /* 0x000fc800078e00ff */
[----:B------:R-:W-:Y:S02]  /*1210*/  IMAD.MOV R20, RZ, RZ, -R19 ;  /* 0x000000ffff147224 */ /* 0x000fe400078e0a13 */
[--C-:B------:R-:W-:Y:S02]  /*1220*/  IMAD R19, R0, R21, R22.reuse ;  /* 0x0000001500137224 */ /* 0x100fe400078e0216 */
[----:B------:R-:W-:-:S03]  /*1230*/  IMAD R20, R7, R20, R22 ;  /* 0x0000001407147224 */ /* 0x000fc600078e0216 */
[----:B------:R-:W-:Y:S02]  /*1240*/  ISETP.GT.U32.AND P4, PT, R0, R19, PT ;  /* 0x000000130000720c */ /* 0x000fe40003f84070 */
[----:B------:R-:W-:-:S11]  /*1250*/  ISETP.GT.U32.AND P0, PT, R7, R20, PT ;  /* 0x000000140700720c */ /* 0x000fd60003f04070 */
[----:B------:R-:W-:Y:S02]  /*1260*/  @!P4 IMAD.IADD R19, R19, 0x1, -R0 ;  /* 0x000000011313c824 */ /* 0x000fe400078e0a00 */
[----:B------:R-:W-:Y:S01]  /*1270*/  @!P0 IMAD.IADD R20, R20, 0x1, -R7 ;  /* 0x0000000114148824 */ /* 0x000fe200078e0a07 */
[----:B------:R-:W-:Y:S01]  /*1280*/  ISETP.GE.AND P0, PT, R3, RZ, PT ;  /* 0x000000ff0300720c */ /* 0x000fe20003f06270 */
[----:B------:R-:W-:Y:S01]  /*1290*/  @!P4 VIADD R18, R18, 0x1 ;  /* 0x000000011212c836 */ /* 0x000fe20000000000 */
[----:B------:R-:W-:Y:S02]  /*12a0*/  ISETP.GE.U32.AND P3, PT, R19, R0, PT ;  /* 0x000000001300720c */ /* 0x000fe40003f66070 */
[----:B------:R-:W-:Y:S02]  /*12b0*/  ISETP.GT.U32.AND P2, PT, R7, R20, PT ;  /* 0x000000140700720c */ /* 0x000fe40003f44070 */
[----:B------:R-:W-:Y:S02]  /*12c0*/  LOP3.LUT R0, R3, R6, RZ, 0x3c, !PT ;  /* 0x0000000603007212 */ /* 0x000fe400078e3cff */
[----:B------:R-:W-:-:S02]  /*12d0*/  ISETP.NE.AND P4, PT, R6, RZ, PT ;  /* 0x000000ff0600720c */ /* 0x000fc40003f85270 */
[----:B------:R-:W-:-:S05]  /*12e0*/  ISETP.GE.AND P1, PT, R0, RZ, PT ;  /* 0x000000ff0000720c */ /* 0x000fca0003f26270 */
[----:B------:R-:W-:Y:S02]  /*12f0*/  @P3 VIADD R18, R18, 0x1 ;  /* 0x0000000112123836 */ /* 0x000fe40000000000 */
[----:B------:R-:W-:-:S05]  /*1300*/  @!P2 IADD3 R20, PT, PT, R20, -R7, RZ ;  /* 0x800000071414a210 */ /* 0x000fca0007ffe0ff */
[----:B------:R-:W-:Y:S01]  /*1310*/  @!P0 IMAD.MOV R20, RZ, RZ, -R20 ;  /* 0x000000ffff148224 */ /* 0x000fe200078e0a14 */
[----:B------:R-:W-:Y:S01]  /*1320*/  @!P5 LOP3.LUT R20, RZ, R4, RZ, 0x33, !PT ;  /* 0x00000004ff14d212 */ /* 0x000fe200078e33ff */
[----:B------:R-:W-:Y:S01]  /*1330*/  @!P1 IMAD.MOV R18, RZ, RZ, -R18 ;  /* 0x000000ffff129224 */ /* 0x000fe200078e0a12 */
[----:B------:R-:W-:-:S05]  /*1340*/  @!P4 LOP3.LUT R18, RZ, R6, RZ, 0x33, !PT ;  /* 0x00000006ff12c212 */ /* 0x000fca00078e33ff */
[----:B------:R-:W-:Y:S01]  /*1350*/  IMAD R7, R20, R6, R18 ;  /* 0x0000000614077224 */ /* 0x000fe200078e0212 */
[----:B------:R-:W-:Y:S06]  /*1360*/  BRA.U UP0, `(.L_x_20) ;  /* 0x00000001001c7547 */ /* 0x000fec000b800000 */
[----:B------:R-:W-:-:S04]  /*1370*/  IMAD.WIDE R20, R7, 0x8, R16 ;  /* 0x0000000807147825 */ /* 0x000fc800078e0210 */
[C---:B----4-:R-:W-:Y:S01]  /*1380*/  IMAD.WIDE R22, R7.reuse, 0x8, R14 ;  /* 0x0000000807167825 */ /* 0x050fe200078e020e */
[----:B------:R1:W-:Y:S03]  /*1390*/  STG.E.64 desc[UR6][R20.64], RZ ;  /* 0x000000ff14007986 */ /* 0x0003e6000c101b06 */
[----:B-----5:R-:W-:Y:S01]  /*13a0*/  IMAD.WIDE R18, R7, 0x8, R12 ;  /* 0x0000000807127825 */ /* 0x020fe200078e020c */
[----:B------:R1:W-:Y:S04]  /*13b0*/  STG.E.64 desc[UR6][R22.64], RZ ;  /* 0x000000ff16007986 */ /* 0x0003e8000c101b06 */
[----:B------:R1:W-:Y:S01]  /*13c0*/  STG.E.64 desc[UR6][R18.64], RZ ;  /* 0x000000ff12007986 */ /* 0x0003e2000c101b06 */
[----:B------:R-:W-:Y:S05]  /*13d0*/  BRA `(.L_x_21) ;  /* 0x00000000007c7947 */ /* 0x000fea0003800000 */
.L_x_20:
[----:B------:R-:W-:Y:S01]  /*13e0*/  DSETP.NEU.AND P0, PT, R10, RZ, PT ;  /* 0x000000ff0a00722a */ /* 0x000fe20003f0d000 */
[----:B------:R-:W-:Y:S01]  /*13f0*/  BSSY.RECONVERGENT B0, `(.L_x_22) ;  /* 0x0000009000007945 */ /* 0x000fe20003800200 */
[----:B------:R-:W-:-:S12]  /*1400*/  CS2R R18, SRZ ;  /* 0x0000000000127805 */ /* 0x000fd8000001ff00 */
[----:B------:R-:W-:Y:S05]  /*1410*/  @!P0 BRA `(.L_x_23) ;  /* 0x0000000000188947 */ /* 0x000fea0003800000 */
[----:B------:R-:W-:Y:S01]  /*1420*/  DADD R28, -RZ, |R10| ;  /* 0x00000000ff1c7229 */ /* 0x000fe2000000050a */
[----:B------:R-:W-:Y:S02]  /*1430*/  ISETP.GE.AND P0, PT, R11, RZ, PT ;  /* 0x000000ff0b00720c */ /* 0x000fe40003f06270 */
[----:B------:R-:W-:-:S11]  /*1440*/  MOV R0, 0x1460 ;  /* 0x0000146000007802 */ /* 0x000fd60000000f00 */
[----:B----45:R-:W-:Y:S05]  /*1450*/  CALL.REL.NOINC `($_Z9calculateiiiPdS_S_$__internal_accurate_pow) ;  /* 0x0000000400e87944 */ /* 0x030fea0003c00000 */
[----:B------:R-:W-:Y:S02]  /*1460*/  FSEL R18, R20, RZ, P0 ;  /* 0x000000ff14127208 */ /* 0x000fe40000000000 */
[----:B------:R-:W-:-:S07]  /*1470*/  FSEL R19, R24, -QNAN , P0 ;  /* 0xfff8000018137808 */ /* 0x000fce0000000000 */
.L_x_23:
[----:B------:R-:W-:Y:S05]  /*1480*/  BSYNC.RECONVERGENT B0 ;  /* 0x0000000000007941 */ /* 0x000fea0003800200 */
.L_x_22:
[C---:B------:R-:W-:Y:S01]  /*1490*/  DSETP.NAN.AND P1, PT, R10.reuse, R10, PT ;  /* 0x0000000a0a00722a */ /* 0x040fe20003f28000 */
[----:B------:R-:W-:Y:S01]  /*14a0*/  IMAD.MOV.U32 R24, RZ, RZ, 0x0 ;  /* 0x00000000ff187424 */ /* 0x000fe200078e00ff */
[----:B------:R-:W-:Y:S01]  /*14b0*/  DSETP.NEU.AND P0, PT, |R10|, +INF , PT ;  /* 0x7ff000000a00742a */ /* 0x000fe20003f0d200 */
[----:B------:R-:W-:Y:S02]  /*14c0*/  IMAD.MOV.U32 R25, RZ, RZ, 0x3ff00000 ;  /* 0x3ff00000ff197424 */ /* 0x000fe400078e00ff */
[----:B-----5:R-:W-:Y:S01]  /*14d0*/  IMAD.WIDE R26, R7, 0x8, R12 ;  /* 0x00000008071a7825 */ /* 0x020fe200078e020c */
[----:B------:R-:W-:Y:S02]  /*14e0*/  FSEL R21, R8, R18, P1 ;  /* 0x0000001208157208 */ /* 0x000fe40000800000 */
[----:B------:R-:W-:Y:S02]  /*14f0*/  FSEL R23, R9, R19, P1 ;  /* 0x0000001309177208 */ /* 0x000fe40000800000 */
[----:B------:R-:W-:-:S02]  /*1500*/  ISETP.NE.AND P1, PT, R5, 0x7ff00000, PT ;  /* 0x7ff000000500780c */ /* 0x000fc40003f25270 */
[----:B------:R-:W-:Y:S02]  /*1510*/  FSEL R21, R21, RZ, P0 ;  /* 0x000000ff15157208 */ /* 0x000fe40000000000 */
[----:B------:R-:W-:Y:S01]  /*1520*/  FSEL R23, R23, +QNAN , P0 ;  /* 0x7ff0000017177808 */ /* 0x000fe20000000000 */
[----:B------:R-:W-:Y:S01]  /*1530*/  DSETP.NEU.AND P0, PT, R10, 1, PT ;  /* 0x3ff000000a00742a */ /* 0x000fe20003f0d000 */
[----:B------:R-:W-:Y:S01]  /*1540*/  FSEL R18, R21, R18, !P1 ;  /* 0x0000001215127208 */ /* 0x000fe20004800000 */
[----:B------:R-:W-:Y:S01]  /*1550*/  IMAD.WIDE R20, R7, 0x8, R16 ;  /* 0x0000000807147825 */ /* 0x000fe200078e0210 */
[----:B------:R-:W-:-:S03]  /*1560*/  FSEL R19, R23, R19, !P1 ;  /* 0x0000001317137208 */ /* 0x000fc60004800000 */
[----:B------:R-:W-:Y:S01]  /*1570*/  FSEL R18, R18, RZ, P0 ;  /* 0x000000ff12127208 */ /* 0x000fe20000000000 */
[----:B----4-:R-:W-:Y:S01]  /*1580*/  IMAD.WIDE R22, R7, 0x8, R14 ;  /* 0x0000000807167825 */ /* 0x010fe200078e020e */
[----:B------:R-:W-:-:S05]  /*1590*/  FSEL R19, R19, 1.875, P0 ;  /* 0x3ff0000013137808 */ /* 0x000fca0000000000 */
[----:B------:R0:W-:Y:S04]  /*15a0*/  STG.E.64 desc[UR6][R20.64], R18 ;  /* 0x0000001214007986 */ /* 0x0001e8000c101b06 */
[----:B------:R0:W-:Y:S04]  /*15b0*/  STG.E.64 desc[UR6][R22.64], R24 ;  /* 0x0000001816007986 */ /* 0x0001e8000c101b06 */
[----:B------:R0:W-:Y:S02]  /*15c0*/  STG.E.64 desc[UR6][R26.64], RZ ;  /* 0x000000ff1a007986 */ /* 0x0001e4000c101b06 */
.L_x_21:
[----:B------:R-:W2:Y:S02]  /*15d0*/  LDCU UR5, c[0x0][0x370] ;  /* 0x00006e00ff0577ac */ /* 0x000ea40008000800 */
[----:B--2---:R-:W-:-:S05]  /*15e0*/  IMAD R3, R2, UR5, R3 ;  /* 0x0000000502037c24 */ /* 0x004fca000f8e0203 */
[----:B------:R-:W-:-:S13]  /*15f0*/  ISETP.GE.AND P0, PT, R3, UR4, PT ;  /* 0x0000000403007c0c */ /* 0x000fda000bf06270 */
[----:B------:R-:W-:Y:S05]  /*1600*/  @!P0 BRA `(.L_x_24) ;  /* 0xfffffff800a08947 */ /* 0x000fea000383ffff */
[----:B------:R-:W-:Y:S05]  /*1610*/  EXIT ;  /* 0x000000000000794d */ /* 0x000fea0003800000 */
        .weak           $__internal_0_$__cuda_sm20_div_rn_f64_full
        .type           $__internal_0_$__cuda_sm20_div_rn_f64_full,@function
        .size           $__internal_0_$__cuda_sm20_div_rn_f64_full,($_Z9calculateiiiPdS_S_$__internal_accurate_pow - $__internal_0_$__cuda_sm20_div_rn_f64_full)
$__internal_0_$__cuda_sm20_div_rn_f64_full:
[C---:B------:R-:W-:Y:S01]  /*1620*/  FSETP.GEU.AND P0, PT, |R15|.reuse, 1.469367938527859385e-39, PT ;  /* 0x001000000f00780b */ /* 0x040fe20003f0e200 */
[--C-:B------:R-:W-:Y:S01]  /*1630*/  IMAD.MOV.U32 R14, RZ, RZ, R12.reuse ;  /* 0x000000ffff0e7224 */ /* 0x100fe200078e000c */
[C---:B------:R-:W-:Y:S01]  /*1640*/  LOP3.LUT R16, R15.reuse, 0x800fffff, RZ, 0xc0, !PT ;  /* 0x800fffff0f107812 */ /* 0x040fe200078ec0ff */
[----:B------:R-:W-:Y:S01]  /*1650*/  IMAD.MOV.U32 R13, RZ, RZ, R19 ;  /* 0x000000ffff0d7224 */ /* 0x000fe200078e0013 */
[----:B------:R-:W-:Y:S01]  /*1660*/  LOP3.LUT R27, R15, 0x7ff00000, RZ, 0xc0, !PT ;  /* 0x7ff000000f1b7812 */ /* 0x000fe200078ec0ff */
[----:B------:R-:W-:Y:S01]  /*1670*/  IMAD.MOV.U32 R20, RZ, RZ, 0x1 ;  /* 0x00000001ff147424 */ /* 0x000fe200078e00ff */
[----:B------:R-:W-:Y:S01]  /*1680*/  LOP3.LUT R17, R16, 0x3ff00000, RZ, 0xfc, !PT ;  /* 0x3ff0000010117812 */ /* 0x000fe200078efcff */
[----:B------:R-:W-:Y:S01]  /*1690*/  IMAD.MOV.U32 R16, RZ, RZ, R12 ;  /* 0x000000ffff107224 */ /* 0x000fe200078e000c */
[----:B------:R-:W-:Y:S01]  /*16a0*/  FSETP.GEU.AND P2, PT, |R13|, 1.469367938527859385e-39, PT ;  /* 0x001000000d00780b */ /* 0x000fe20003f4e200 */
[----:B------:R-:W-:Y:S01]  /*16b0*/  BSSY.RECONVERGENT B2, `(.L_x_25) ;  /* 0x0000051000027945 */ /* 0x000fe20003800200 */
[----:B------:R-:W-:-:S02]  /*16c0*/  MOV R12, R18 ;  /* 0x00000012000c7202 */ /* 0x000fc40000000f00 */
[----:B------:R-:W-:Y:S01]  /*16d0*/  LOP3.LUT R26, R13, 0x7ff00000, RZ, 0xc0, !PT ;  /* 0x7ff000000d1a7812 */ /* 0x000fe200078ec0ff */
[----:B------:R-:W-:-:S03]  /*16e0*/  @!P0 DMUL R16, R14, 8.98846567431157953865e+307 ;  /* 0x7fe000000e108828 */ /* 0x000fc60000000000 */
[C---:B------:R-:W-:Y:S01]  /*16f0*/  ISETP.GE.U32.AND P1, PT, R26.reuse, R27, PT ;  /* 0x0000001b1a00720c */ /* 0x040fe20003f26070 */
[----:B------:R-:W-:Y:S02]  /*1700*/  IMAD.MOV.U32 R28, RZ, RZ, R26 ;  /* 0x000000ffff1c7224 */ /* 0x000fe400078e001a */
[----:B------:R-:W0:Y:S02]  /*1710*/  MUFU.RCP64H R21, R17 ;  /* 0x0000001100157308 */ /* 0x000e240000001800 */
[----:B------:R-:W-:Y:S02]  /*1720*/  @!P2 LOP3.LUT R5, R15, 0x7ff00000, RZ, 0xc0, !PT ;  /* 0x7ff000000f05a812 */ /* 0x000fe400078ec0ff */
[----:B------:R-:W-:Y:S02]  /*1730*/  @!P0 LOP3.LUT R27, R17, 0x7ff00000, RZ, 0xc0, !PT ;  /* 0x7ff00000111b8812 */ /* 0x000fe400078ec0ff */
[----:B------:R-:W-:Y:S01]  /*1740*/  @!P2 ISETP.GE.U32.AND P3, PT, R26, R5, PT ;  /* 0x000000051a00a20c */ /* 0x000fe20003f66070 */
[----:B------:R-:W-:-:S02]  /*1750*/  IMAD.MOV.U32 R5, RZ, RZ, 0x1ca00000 ;  /* 0x1ca00000ff057424 */ /* 0x000fc400078e00ff */
[----:B------:R-:W-:-:S03]  /*1760*/  VIADD R30, R27, 0xffffffff ;  /* 0xffffffff1b1e7836 */ /* 0x000fc60000000000 */
[----:B------:R-:W-:-:S04]  /*1770*/  @!P2 SEL R23, R5, 0x63400000, !P3 ;  /* 0x634000000517a807 */ /* 0x000fc80005800000 */
[----:B------:R-:W-:Y:S01]  /*1780*/  @!P2 LOP3.LUT R24, R23, 0x80000000, R13, 0xf8, !PT ;  /* 0x800000001718a812 */ /* 0x000fe200078ef80d */
[----:B0-----:R-:W-:-:S03]  /*1790*/  DFMA R18, R20, -R16, 1 ;  /* 0x3ff000001412742b */ /* 0x001fc60000000810 */
[----:B------:R-:W-:Y:S01]  /*17a0*/  @!P2 LOP3.LUT R25, R24, 0x100000, RZ, 0xfc, !PT ;  /* 0x001000001819a812 */ /* 0x000fe200078efcff */
[----:B------:R-:W-:-:S04]  /*17b0*/  @!P2 IMAD.MOV.U32 R24, RZ, RZ, RZ ;  /* 0x000000ffff18a224 */ /* 0x000fc800078e00ff */
[----:B------:R-:W-:-:S08]  /*17c0*/  DFMA R18, R18, R18, R18 ;  /* 0x000000121212722b */ /* 0x000fd00000000012 */
[----:B------:R-:W-:Y:S01]  /*17d0*/  DFMA R20, R20, R18, R20 ;  /* 0x000000121414722b */ /* 0x000fe20000000014 */
[----:B------:R-:W-:Y:S01]  /*17e0*/  SEL R19, R5, 0x63400000, !P1 ;  /* 0x6340000005137807 */ /* 0x000fe20004800000 */
[----:B------:R-:W-:-:S03]  /*17f0*/  IMAD.MOV.U32 R18, RZ, RZ, R12 ;  /* 0x000000ffff127224 */ /* 0x000fc600078e000c */
[----:B------:R-:W-:-:S03]  /*1800*/  LOP3.LUT R19, R19, 0x800fffff, R13, 0xf8, !PT ;  /* 0x800fffff13137812 */ /* 0x000fc600078ef80d */
[----:B------:R-:W-:-:S03]  /*1810*/  DFMA R22, R20, -R16, 1 ;  /* 0x3ff000001416742b */ /* 0x000fc60000000810 */
[----:B------:R-:W-:-:S05]  /*1820*/  @!P2 DFMA R18, R18, 2, -R24 ;  /* 0x400000001212a82b */ /* 0x000fca0000000818 */
[----:B------:R-:W-:-:S05]  /*1830*/  DFMA R22, R20, R22, R20 ;  /* 0x000000161416722b */ /* 0x000fca0000000014 */
[----:B------:R-:W-:-:S03]  /*1840*/  @!P2 LOP3.LUT R28, R19, 0x7ff00000, RZ, 0xc0, !PT ;  /* 0x7ff00000131ca812 */ /* 0x000fc600078ec0ff */
[----:B------:R-:W-:Y:S01]  /*1850*/  DMUL R20, R22, R18 ;  /* 0x0000001216147228 */ /* 0x000fe20000000000 */
[----:B------:R-:W-:-:S04]  /*1860*/  IADD3 R29, PT, PT, R28, -0x1, RZ ;  /* 0xffffffff1c1d7810 */ /* 0x000fc80007ffe0ff */
[----:B------:R-:W-:-:S03]  /*1870*/  ISETP.GT.U32.AND P0, PT, R29, 0x7feffffe, PT ;  /* 0x7feffffe1d00780c */ /* 0x000fc60003f04070 */
[----:B------:R-:W-:Y:S01]  /*1880*/  DFMA R24, R20, -R16, R18 ;  /* 0x800000101418722b */ /* 0x000fe20000000012 */
[----:B------:R-:W-:-:S07]  /*1890*/  ISETP.GT.U32.OR P0, PT, R30, 0x7feffffe, P0 ;  /* 0x7feffffe1e00780c */ /* 0x000fce0000704470 */
[----:B------:R-:W-:-:S06]  /*18a0*/  DFMA R20, R22, R24, R20 ;  /* 0x000000181614722b */ /* 0x000fcc0000000014 */
[----:B------:R-:W-:Y:S05]  /*18b0*/  @P0 BRA `(.L_x_26) ;  /* 0x00000000006c0947 */ /* 0x000fea0003800000 */
[----:B------:R-:W-:-:S04]  /*18c0*/  LOP3.LUT R13, R15, 0x7ff00000, RZ, 0xc0, !PT ;  /* 0x7ff000000f0d7812 */ /* 0x000fc800078ec0ff */
[CC--:B------:R-:W-:Y:S02]  /*18d0*/  VIADDMNMX R12, R26.reuse, -R13.reuse, 0xb9600000, !PT ;  /* 0xb96000001a0c7446 */ /* 0x0c0fe4000780090d */
[----:B------:R-:W-:Y:S02]  /*18e0*/  ISETP.GE.U32.AND P0, PT, R26, R13, PT ;  /* 0x0000000d1a00720c */ /* 0x000fe40003f06070 */
[----:B------:R-:W-:Y:S02]  /*18f0*/  VIMNMX R12, PT, PT, R12, 0x46a00000, PT ;  /* 0x46a000000c0c7848 */ /* 0x000fe40003fe0100 */
[----:B------:R-:W-:-:S05]  /*1900*/  SEL R5, R5, 0x63400000, !P0 ;  /* 0x6340000005057807 */ /* 0x000fca0004000000 */
[----:B------:R-:W-:Y:S02]  /*1910*/  IMAD.IADD R24, R12, 0x1, -R5 ;  /* 0x000000010c187824 */ /* 0x000fe400078e0a05 */
[----:B------:R-:W-:Y:S02]  /*1920*/  IMAD.MOV.U32 R12, RZ, RZ, RZ ;  /* 0x000000ffff0c7224 */ /* 0x000fe400078e00ff */
[----:B------:R-:W-:-:S06]  /*1930*/  VIADD R13, R24, 0x7fe00000 ;  /* 0x7fe00000180d7836 */ /* 0x000fcc0000000000 */
[----:B------:R-:W-:-:S10]  /*1940*/  DMUL R22, R20, R12 ;  /* 0x0000000c14167228 */ /* 0x000fd40000000000 */
[----:B------:R-:W-:-:S13]  /*1950*/  FSETP.GTU.AND P0, PT, |R23|, 1.469367938527859385e-39, PT ;  /* 0x001000001700780b */ /* 0x000fda0003f0c200 */
[----:B------:R-:W-:Y:S05]  /*1960*/  @P0 BRA `(.L_x_27) ;  /* 0x0000000000940947 */ /* 0x000fea0003800000 */
[----:B------:R-:W-:Y:S01]  /*1970*/  DFMA R16, R20, -R16, R18 ;  /* 0x800000101410722b */ /* 0x000fe20000000012 */
[----:B------:R-:W-:-:S09]  /*1980*/  IMAD.MOV.U32 R12, RZ, RZ, RZ ;  /* 0x000000ffff0c7224 */ /* 0x000fd200078e00ff */
[C---:B------:R-:W-:Y:S02]  /*1990*/  FSETP.NEU.AND P0, PT, R17.reuse, RZ, PT ;  /* 0x000000ff1100720b */ /* 0x040fe40003f0d000 */
[----:B------:R-:W-:-:S04]  /*19a0*/  LOP3.LUT R5, R17, 0x80000000, R15, 0x48, !PT ;  /* 0x8000000011057812 */ /* 0x000fc800078e480f */
[----:B------:R-:W-:-:S07]  /*19b0*/  LOP3.LUT R13, R5, R13, RZ, 0xfc, !PT ;  /* 0x0000000d050d7212 */ /* 0x000fce00078efcff */
[----:B------:R-:W-:Y:S05]  /*19c0*/  @!P0 BRA `(.L_x_27) ;  /* 0x00000000007c8947 */ /* 0x000fea0003800000 */
[----:B------:R-:W-:Y:S01]  /*19d0*/  IMAD.MOV R15, RZ, RZ, -R24 ;  /* 0x000000ffff0f7224 */ /* 0x000fe200078e0a18 */
[----:B------:R-:W-:Y:S01]  /*19e0*/  MOV R14, RZ ;  /* 0x000000ff000e7202 */ /* 0x000fe20000000f00 */
[----:B------:R-:W-:-:S05]  /*19f0*/  DMUL.RP R12, R20, R12 ;  /* 0x0000000c140c7228 */ /* 0x000fca0000008000 */
[----:B------:R-:W-:-:S05]  /*1a00*/  DFMA R14, R22, -R14, R20 ;  /* 0x8000000e160e722b */ /* 0x000fca0000000014 */
[----:B------:R-:W-:Y:S02]  /*1a10*/  LOP3.LUT R5, R13, R5, RZ, 0x3c, !PT ;  /* 0x000000050d057212 */ /* 0x000fe400078e3cff */
[----:B------:R-:W-:-:S04]  /*1a20*/  IADD3 R14, PT, PT, -R24, -0x43300000, RZ ;  /* 0xbcd00000180e7810 */ /* 0x000fc80007ffe1ff */
[----:B------:R-:W-:-:S04]  /*1a30*/  FSETP.NEU.AND P0, PT, |R15|, R14, PT ;  /* 0x0000000e0f00720b */ /* 0x000fc80003f0d200 */
[----:B------:R-:W-:Y:S02]  /*1a40*/  FSEL R22, R12, R22, !P0 ;  /* 0x000000160c167208 */ /* 0x000fe40004000000 */
[----:B------:R-:W-:Y:S01]  /*1a50*/  FSEL R23, R5, R23, !P0 ;  /* 0x0000001705177208 */ /* 0x000fe20004000000 */
[----:B------:R-:W-:Y:S06]  /*1a60*/  BRA `(.L_x_27) ;  /* 0x0000000000547947 */ /* 0x000fec0003800000 */
.L_x_26:
[----:B------:R-:W-:-:S14]  /*1a70*/  DSETP.NAN.AND P0, PT, R12, R12, PT ;  /* 0x0000000c0c00722a */ /* 0x000fdc0003f08000 */
[----:B------:R-:W-:Y:S05]  /*1a80*/  @P0 BRA `(.L_x_28) ;  /* 0x0000000000440947 */ /* 0x000fea0003800000 */
[----:B------:R-:W-:-:S14]  /*1a90*/  DSETP.NAN.AND P0, PT, R14, R14, PT ;  /* 0x0000000e0e00722a */ /* 0x000fdc0003f08000 */
[----:B------:R-:W-:Y:S05]  /*1aa0*/  @P0 BRA `(.L_x_29) ;  /* 0x0000000000300947 */ /* 0x000fea0003800000 */
[----:B------:R-:W-:Y:S01]  /*1ab0*/  ISETP.NE.AND P0, PT, R28, R27, PT ;  /* 0x0000001b1c00720c */ /* 0x000fe20003f05270 */
[----:B------:R-:W-:Y:S02]  /*1ac0*/  IMAD.MOV.U32 R22, RZ, RZ, 0x0 ;  /* 0x00000000ff167424 */ /* 0x000fe400078e00ff */
[----:B------:R-:W-:-:S10]  /*1ad0*/  IMAD.MOV.U32 R23, RZ, RZ, -0x80000 ;  /* 0xfff80000ff177424 */ /* 0x000fd400078e00ff */
[----:B------:R-:W-:Y:S05]  /*1ae0*/  @!P0 BRA `(.L_x_27) ;  /* 0x0000000000348947 */ /* 0x000fea0003800000 */
[----:B------:R-:W-:Y:S02]  /*1af0*/  ISETP.NE.AND P0, PT, R28, 0x7ff00000, PT ;  /* 0x7ff000001c00780c */ /* 0x000fe40003f05270 */
[----:B------:R-:W-:Y:S02]  /*1b00*/  LOP3.LUT R23, R13, 0x80000000, R15, 0x48, !PT ;  /* 0x800000000d177812 */ /* 0x000fe400078e480f */
[----:B------:R-:W-:-:S13]  /*1b10*/  ISETP.EQ.OR P0, PT, R27, RZ, !P0 ;  /* 0x000000ff1b00720c */ /* 0x000fda0004702670 */
[----:B------:R-:W-:Y:S01]  /*1b20*/  @P0 LOP3.LUT R5, R23, 0x7ff00000, RZ, 0xfc, !PT ;  /* 0x7ff0000017050812 */ /* 0x000fe200078efcff */
[----:B------:R-:W-:Y:S02]  /*1b30*/  @!P0 IMAD.MOV.U32 R22, RZ, RZ, RZ ;  /* 0x000000ffff168224 */ /* 0x000fe400078e00ff */
[----:B------:R-:W-:Y:S02]  /*1b40*/  @P0 IMAD.MOV.U32 R22, RZ, RZ, RZ ;  /* 0x000000ffff160224 */ /* 0x000fe400078e00ff */
[----:B------:R-:W-:Y:S01]  /*1b50*/  @P0 IMAD.MOV.U32 R23, RZ, RZ, R5 ;  /* 0x000000ffff170224 */ /* 0x000fe200078e0005 */
[----:B------:R-:W-:Y:S06]  /*1b60*/  BRA `(.L_x_27) ;  /* 0x0000000000147947 */ /* 0x000fec0003800000 */
.L_x_29:
[----:B------:R-:W-:Y:S02]  /*1b70*/  LOP3.LUT R23, R15, 0x80000, RZ, 0xfc, !PT ;  /* 0x000800000f177812 */ /* 0x000fe400078efcff */
[----:B------:R-:W-:Y:S01]  /*1b80*/  MOV R22, R14 ;  /* 0x0000000e00167202 */ /* 0x000fe20000000f00 */
[----:B------:R-:W-:Y:S06]  /*1b90*/  BRA `(.L_x_27) ;  /* 0x0000000000087947 */ /* 0x000fec0003800000 */
.L_x_28:
[----:B------:R-:W-:Y:S01]  /*1ba0*/  LOP3.LUT R23, R13, 0x80000, RZ, 0xfc, !PT ;  /* 0x000800000d177812 */ /* 0x000fe200078efcff */
[----:B------:R-:W-:-:S07]  /*1bb0*/  IMAD.MOV.U32 R22, RZ, RZ, R12 ;  /* 0x000000ffff167224 */ /* 0x000fce00078e000c */
.L_x_27:
[----:B------:R-:W-:Y:S05]  /*1bc0*/  BSYNC.RECONVERGENT B2 ;  /* 0x0000000000027941 */ /* 0x000fea0003800200 */
.L_x_25:
[----:B------:R-:W-:Y:S02]  /*1bd0*/  IMAD.MOV.U32 R12, RZ, RZ, R0 ;  /* 0x000000ffff0c7224 */ /* 0x000fe400078e0000 */
[----:B------:R-:W-:-:S04]  /*1be0*/  IMAD.MOV.U32 R13, RZ, RZ, 0x0 ;  /* 0x00000000ff0d7424 */ /* 0x000fc800078e00ff */
[----:B------:R-:W-:Y:S05]  /*1bf0*/  RET.REL.NODEC R12 `(_Z9calculateiiiPdS_S_) ;  /* 0xffffffe40c007950 */ /* 0x000fea0003c3ffff */
        .type           $_Z9calculateiiiPdS_S_$__internal_accurate_pow,@function
        .size           $_Z9calculateiiiPdS_S_$__internal_accurate_pow,(.L_x_33 - $_Z9calculateiiiPdS_S_$__internal_accurate_pow)
$_Z9calculateiiiPdS_S_$__internal_accurate_pow:
[----:B------:R-:W-:Y:S01]  /*1c00*/  ISETP.GT.U32.AND P1, PT, R29, 0xfffff, PT ;  /* 0x000fffff1d00780c */ /* 0x000fe20003f24070 */
[----:B------:R-:W-:Y:S01]  /*1c10*/  IMAD.MOV.U32 R18, RZ, RZ, R29 ;  /* 0x000000ffff127224 */ /* 0x000fe200078e001d */
[----:B------:R-:W-:Y:S01]  /*1c20*/  MOV R20, R28 ;  /* 0x0000001c00147202 */ /* 0x000fe20000000f00 */
[----:B------:R-:W-:Y:S01]  /*1c30*/  IMAD.MOV.U32 R22, RZ, RZ, 0x41ad3b5a ;  /* 0x41ad3b5aff167424 */ /* 0x000fe200078e00ff */
[----:B------:R-:W-:Y:S01]  /*1c40*/  MOV R23, 0x3ed0f5d2 ;  /* 0x3ed0f5d200177802 */ /* 0x000fe20000000f00 */
[----:B------:R-:W-:Y:S01]  /*1c50*/  UMOV UR8, 0x7d2cafe2 ;  /* 0x7d2cafe200087882 */ /* 0x000fe20000000000 */
[----:B------:R-:W-:Y:S01]  /*1c60*/  UMOV UR9, 0x3eb0f5ff ;  /* 0x3eb0f5ff00097882 */ /* 0x000fe20000000000 */
[----:B------:R-:W-:Y:S01]  /*1c70*/  UMOV UR10, 0x3b39803f ;  /* 0x3b39803f000a7882 */ /* 0x000fe20000000000 */
[----:B------:R-:W-:-:S05]  /*1c80*/  UMOV UR11, 0x3c7abc9e ;  /* 0x3c7abc9e000b7882 */ /* 0x000fca0000000000 */
[----:B------:R-:W-:-:S10]  /*1c90*/  @!P1 DMUL R30, R28, 1.80143985094819840000e+16 ;  /* 0x435000001c1e9828 */ /* 0x000fd40000000000 */
[----:B------:R-:W-:Y:S02]  /*1ca0*/  @!P1 IMAD.MOV.U32 R18, RZ, RZ, R31 ;  /* 0x000000ffff129224 */ /* 0x000fe400078e001f */
[----:B------:R-:W-:-:S03]  /*1cb0*/  @!P1 IMAD.MOV.U32 R20, RZ, RZ, R30 ;  /* 0x000000ffff149224 */ /* 0x000fc600078e001e */
[----:B------:R-:W-:-:S04]  /*1cc0*/  LOP3.LUT R18, R18, 0x800fffff, RZ, 0xc0, !PT ;  /* 0x800fffff12127812 */ /* 0x000fc800078ec0ff */
[----:B------:R-:W-:Y:S01]  /*1cd0*/  LOP3.LUT R21, R18, 0x3ff00000, RZ, 0xfc, !PT ;  /* 0x3ff0000012157812 */ /* 0x000fe200078efcff */
[----:B------:R-:W-:-:S03]  /*1ce0*/  IMAD.MOV.U32 R18, RZ, RZ, RZ ;  /* 0x000000ffff127224 */ /* 0x000fc600078e00ff */
[----:B------:R-:W-:-:S13]  /*1cf0*/  ISETP.GE.U32.AND P2, PT, R21, 0x3ff6a09f, PT ;  /* 0x3ff6a09f1500780c */ /* 0x000fda0003f46070 */
[----:B------:R-:W-:-:S04]  /*1d00*/  @P2 VIADD R19, R21, 0xfff00000 ;  /* 0xfff0000015132836 */ /* 0x000fc80000000000 */
[----:B------:R-:W-:-:S06]  /*1d10*/  @P2 IMAD.MOV.U32 R21, RZ, RZ, R19 ;  /* 0x000000ffff152224 */ /* 0x000fcc00078e0013 */
[C---:B------:R-:W-:Y:S02]  /*1d20*/  DADD R26, R20.reuse, 1 ;  /* 0x3ff00000141a7429 */ /* 0x040fe40000000000 */
[----:B------:R-:W-:-:S04]  /*1d30*/  DADD R20, R20, -1 ;  /* 0xbff0000014147429 */ /* 0x000fc80000000000 */
[----:B------:R-:W0:Y:S02]  /*1d40*/  MUFU.RCP64H R19, R27 ;  /* 0x0000001b00137308 */ /* 0x000e240000001800 */
[----:B0-----:R-:W-:-:S08]  /*1d50*/  DFMA R24, -R26, R18, 1 ;  /* 0x3ff000001a18742b */ /* 0x001fd00000000112 */
[----:B------:R-:W-:-:S08]  /*1d60*/  DFMA R24, R24, R24, R24 ;  /* 0x000000181818722b */ /* 0x000fd00000000018 */
[----:B------:R-:W-:-:S08]  /*1d70*/  DFMA R24, R18, R24, R18 ;  /* 0x000000181218722b */ /* 0x000fd00000000012 */
[----:B------:R-:W-:-:S08]  /*1d80*/  DMUL R18, R20, R24 ;  /* 0x0000001814127228 */ /* 0x000fd00000000000 */
[----:B------:R-:W-:-:S08]  /*1d90*/  DFMA R18, R20, R24, R18 ;  /* 0x000000181412722b */ /* 0x000fd00000000012 */
[----:B------:R-:W-:-:S08]  /*1da0*/  DMUL R34, R18, R18 ;  /* 0x0000001212227228 */ /* 0x000fd00000000000 */
[----:B------:R-:W-:Y:S01]  /*1db0*/  DFMA R22, R34, UR8, R22 ;  /* 0x0000000822167c2b */ /* 0x000fe20008000016 */
[----:B------:R-:W-:Y:S01]  /*1dc0*/  UMOV UR8, 0x75488a3f ;  /* 0x75488a3f00087882 */ /* 0x000fe20000000000 */
[----:B------:R-:W-:-:S06]  /*1dd0*/  UMOV UR9, 0x3ef3b20a ;  /* 0x3ef3b20a00097882 */ /* 0x000fcc0000000000 */
[----:B------:R-:W-:Y:S01]  /*1de0*/  DFMA R32, R34, R22, UR8 ;  /* 0x0000000822207e2b */ /* 0x000fe20008000016 */
[----:B------:R-:W-:Y:S01]  /*1df0*/  UMOV UR8, 0xe4faecd5 ;  /* 0xe4faecd500087882 */ /* 0x000fe20000000000 */
[----:B------:R-:W-:Y:S01]  /*1e00*/  UMOV UR9, 0x3f1745cd ;  /* 0x3f1745cd00097882 */ /* 0x000fe20000000000 */
[----:B------:R-:W-:-:S05]  /*1e10*/  DADD R22, R20, -R18 ;  /* 0x0000000014167229 */ /* 0x000fca0000000812 */
[----:B------:R-:W-:Y:S01]  /*1e20*/  DFMA R32, R34, R32, UR8 ;  /* 0x0000000822207e2b */ /* 0x000fe20008000020 */
[----:B------:R-:W-:Y:S01]  /*1e30*/  UMOV UR8, 0x258a578b ;  /* 0x258a578b00087882 */ /* 0x000fe20000000000 */
[----:B------:R-:W-:Y:S01]  /*1e40*/  UMOV UR9, 0x3f3c71c7 ;  /* 0x3f3c71c700097882 */ /* 0x000fe20000000000 */
[----:B------:R-:W-:-:S05]  /*1e50*/  DADD R22, R22, R22 ;  /* 0x0000000016167229 */ /* 0x000fca0000000016 */
[----:B------:R-:W-:Y:S01]  /*1e60*/  DFMA R32, R34, R32, UR8 ;  /* 0x0000000822207e2b */ /* 0x000fe20008000020 */
[----:B------:R-:W-:Y:S01]  /*1e70*/  UMOV UR8, 0x9242b910 ;  /* 0x9242b91000087882 */ /* 0x000fe20000000000 */
[----:B------:R-:W-:Y:S01]  /*1e80*/  UMOV UR9, 0x3f624924 ;  /* 0x3f62492400097882 */ /* 0x000fe20000000000 */
[----:B------:R-:W-:-:S05]  /*1e90*/  DFMA R22, R20, -R18, R22 ;  /* 0x800000121416722b */ /* 0x000fca0000000016 */
[----:B------:R-:W-:Y:S01]  /*1ea0*/  DFMA R32, R34, R32, UR8 ;  /* 0x0000000822207e2b */ /* 0x000fe20008000020 */
[----:B------:R-:W-:Y:S01]  /*1eb0*/  UMOV UR8, 0x99999dfb ;  /* 0x99999dfb00087882 */ /* 0x000fe20000000000 */
[----:B------:R-:W-:Y:S01]  /*1ec0*/  UMOV UR9, 0x3f899999 ;  /* 0x3f89999900097882 */ /* 0x000fe20000000000 */
[----:B------:R-:W-:Y:S02]  /*1ed0*/  DMUL R22, R24, R22 ;  /* 0x0000001618167228 */ /* 0x000fe40000000000 */
[----:B------:R-:W-:-:S03]  /*1ee0*/  DMUL R24, R18, R18 ;  /* 0x0000001212187228 */ /* 0x000fc60000000000 */
[----:B------:R-:W-:Y:S01]  /*1ef0*/  DFMA R32, R34, R32, UR8 ;  /* 0x0000000822207e2b */ /* 0x000fe20008000020 */
[----:B------:R-:W-:Y:S01]  /*1f00*/  UMOV UR8, 0x55555555 ;  /* 0x5555555500087882 */ /* 0x000fe20000000000 */
[----:B------:R-:W-:-:S03]  /*1f10*/  UMOV UR9, 0x3fb55555 ;  /* 0x3fb5555500097882 */ /* 0x000fc60000000000 */
[----:B------:R-:W-:-:S03]  /*1f20*/  IMAD.MOV.U32 R30, RZ, RZ, R22 ;  /* 0x000000ffff1e7224 */ /* 0x000fc600078e0016 */
[----:B------:R-:W-:-:S08]  /*1f30*/  DFMA R20, R34, R32, UR8 ;  /* 0x0000000822147e2b */ /* 0x000fd00008000020 */
[----:B------:R-:W-:Y:S01]  /*1f40*/  DADD R26, -R20, UR8 ;  /* 0x00000008141a7e29 */ /* 0x000fe20008000100 */
[----:B------:R-:W-:Y:S01]  /*1f50*/  UMOV UR8, 0xb9e7b0 ;  /* 0x00b9e7b000087882 */ /* 0x000fe20000000000 */
[----:B------:R-:W-:-:S06]  /*1f60*/  UMOV UR9, 0x3c46a4cb ;  /* 0x3c46a4cb00097882 */ /* 0x000fcc0000000000 */
[----:B------:R-:W-:Y:S01]  /*1f70*/  DFMA R26, R34, R32, R26 ;  /* 0x00000020221a722b */ /* 0x000fe2000000001a */
[----:B------:R-:W-:Y:S01]  /*1f80*/  SHF.R.U32.HI R34, RZ, 0x14, R29 ;  /* 0x00000014ff227819 */ /* 0x000fe2000001161d */
[C---:B------:R-:W-:Y:S01]  /*1f90*/  DFMA R28, R18.reuse, R18, -R24 ;  /* 0x00000012121c722b */ /* 0x040fe20000000818 */
[----:B------:R-:W-:Y:S01]  /*1fa0*/  @!P1 LEA.HI R34, R31, 0xffffffca, RZ, 0xc ;  /* 0xffffffca1f229811 */ /* 0x000fe200078f60ff */
[----:B------:R-:W-:Y:S01]  /*1fb0*/  VIADD R31, R23, 0x100000 ;  /* 0x00100000171f7836 */ /* 0x000fe20000000000 */
[----:B------:R-:W-:-:S05]  /*1fc0*/  DMUL R32, R18, R24 ;  /* 0x0000001812207228 */ /* 0x000fca0000000000 */
[----:B------:R-:W-:Y:S02]  /*1fd0*/  DFMA R28, R18, R30, R28 ;  /* 0x0000001e121c722b */ /* 0x000fe4000000001c */
[----:B------:R-:W-:Y:S01]  /*1fe0*/  DADD R30, R26, -UR8 ;  /* 0x800000081a1e7e29 */ /* 0x000fe20008000000 */
[----:B------:R-:W-:Y:S01]  /*1ff0*/  UMOV UR8, 0x80000000 ;  /* 0x8000000000087882 */ /* 0x000fe20000000000 */
[----:B------:R-:W-:Y:S01]  /*2000*/  DFMA R26, R18, R24, -R32 ;  /* 0x00000018121a722b */ /* 0x000fe20000000820 */
[----:B------:R-:W-:-:S07]  /*2010*/  UMOV UR9, 0x43300000 ;  /* 0x4330000000097882 */ /* 0x000fce0000000000 */
[----:B------:R-:W-:Y:S02]  /*2020*/  DFMA R26, R22, R24, R26 ;  /* 0x00000018161a722b */ /* 0x000fe4000000001a */
[----:B------:R-:W-:-:S06]  /*2030*/  DADD R24, R20, R30 ;  /* 0x0000000014187229 */ /* 0x000fcc000000001e */
[----:B------:R-:W-:Y:S02]  /*2040*/  DFMA R26, R18, R28, R26 ;  /* 0x0000001c121a722b */ /* 0x000fe4000000001a */
[----:B------:R-:W-:Y:S02]  /*2050*/  DADD R28, R20, -R24 ;  /* 0x00000000141c7229 */ /* 0x000fe40000000818 */
[----:B------:R-:W-:-:S06]  /*2060*/  DMUL R20, R24, R32 ;  /* 0x0000002018147228 */ /* 0x000fcc0000000000 */
[----:B------:R-:W-:Y:S02]  /*2070*/  DADD R30, R30, R28 ;  /* 0x000000001e1e7229 */ /* 0x000fe4000000001c */
[----:B------:R-:W-:-:S08]  /*2080*/  DFMA R28, R24, R32, -R20 ;  /* 0x00000020181c722b */ /* 0x000fd00000000814 */
[----:B------:R-:W-:-:S08]  /*2090*/  DFMA R26, R24, R26, R28 ;  /* 0x0000001a181a722b */ /* 0x000fd0000000001c */
[----:B------:R-:W-:-:S08]  /*20a0*/  DFMA R30, R30, R32, R26 ;  /* 0x000000201e1e722b */ /* 0x000fd0000000001a */
[----:B------:R-:W-:-:S08]  /*20b0*/  DADD R26, R20, R30 ;  /* 0x00000000141a7229 */ /* 0x000fd0000000001e */
[--C-:B------:R-:W-:Y:S02]  /*20c0*/  DADD R24, R18, R26.reuse ;  /* 0x0000000012187229 */ /* 0x100fe4000000001a */
[----:B------:R-:W-:-:S06]  /*20d0*/  DADD R20, R20, -R26 ;  /* 0x0000000014147229 */ /* 0x000fcc000000081a */
[----:B------:R-:W-:Y:S02]  /*20e0*/  DADD R18, R18, -R24 ;  /* 0x0000000012127229 */ /* 0x000fe40000000818 */
[----:B------:R-:W-:-:S06]  /*20f0*/  DADD R20, R30, R20 ;  /* 0x000000001e147229 */ /* 0x000fcc0000000014 */
[----:B------:R-:W-:-:S08]  /*2100*/  DADD R18, R26, R18 ;  /* 0x000000001a127229 */ /* 0x000fd00000000012 */
[----:B------:R-:W-:Y:S01]  /*2110*/  DADD R18, R20, R18 ;  /* 0x0000000014127229 */ /* 0x000fe20000000012 */
[C---:B------:R-:W-:Y:S02]  /*2120*/  VIADD R20, R34.reuse, 0xfffffc01 ;  /* 0xfffffc0122147836 */ /* 0x040fe40000000000 */
[----:B------:R-:W-:Y:S02]  /*2130*/  @P2 VIADD R20, R34, 0xfffffc02 ;  /* 0xfffffc0222142836 */ /* 0x000fe40000000000 */
[----:B------:R-:W-:-:S03]  /*2140*/  IMAD.MOV.U32 R21, RZ, RZ, 0x43300000 ;  /* 0x43300000ff157424 */ /* 0x000fc600078e00ff */
[----:B------:R-:W-:Y:S01]  /*2150*/  DADD R26, R22, R18 ;  /* 0x00000000161a7229 */ /* 0x000fe20000000012 */
[----:B------:R-:W-:-:S06]  /*2160*/  LOP3.LUT R20, R20, 0x80000000, RZ, 0x3c, !PT ;  /* 0x8000000014147812 */ /* 0x000fcc00078e3cff */
[----:B------:R-:W-:Y:S01]  /*2170*/  DADD R20, R20, -UR8 ;  /* 0x8000000814147e29 */ /* 0x000fe20008000000 */
[----:B------:R-:W-:Y:S01]  /*2180*/  UMOV UR8, 0xfefa39ef ;  /* 0xfefa39ef00087882 */ /* 0x000fe20000000000 */
[----:B------:R-:W-:Y:S01]  /*2190*/  DADD R22, R24, R26 ;  /* 0x0000000018167229 */ /* 0x000fe2000000001a */
[----:B------:R-:W-:-:S07]  /*21a0*/  UMOV UR9, 0x3fe62e42 ;  /* 0x3fe62e4200097882 */ /* 0x000fce0000000000 */
[--C-:B------:R-:W-:Y:S02]  /*21b0*/  DFMA R18, R20, UR8, R22.reuse ;  /* 0x0000000814127c2b */ /* 0x100fe40008000016 */
[----:B------:R-:W-:-:S06]  /*21c0*/  DADD R28, R24, -R22 ;  /* 0x00000000181c7229 */ /* 0x000fcc0000000816 */
[----:B------:R-:W-:Y:S02]  /*21d0*/  DFMA R24, R20, -UR8, R18 ;  /* 0x8000000814187c2b */ /* 0x000fe40008000012 */
[----:B------:R-:W-:-:S06]  /*21e0*/  DADD R28, R26, R28 ;  /* 0x000000001a1c7229 */ /* 0x000fcc000000001c */
[----:B------:R-:W-:-:S08]  /*21f0*/  DADD R24, -R22, R24 ;  /* 0x0000000016187229 */ /* 0x000fd00000000118 */
[----:B------:R-:W-:-:S08]  /*2200*/  DADD R22, R28, -R24 ;  /* 0x000000001c167229 */ /* 0x000fd00000000818 */
[----:B------:R-:W-:-:S08]  /*2210*/  DFMA R22, R20, UR10, R22 ;  /* 0x0000000a14167c2b */ /* 0x000fd00008000016 */
[----:B------:R-:W-:-:S08]  /*2220*/  DADD R20, R18, R22 ;  /* 0x0000000012147229 */ /* 0x000fd00000000016 */
[----:B------:R-:W-:Y:S02]  /*2230*/  DADD R18, R18, -R20 ;  /* 0x0000000012127229 */ /* 0x000fe40000000814 */
[----:B------:R-:W-:-:S06]  /*2240*/  DMUL R28, R20, 0.25 ;  /* 0x3fd00000141c7828 */ /* 0x000fcc0000000000 */
[----:B------:R-:W-:Y:S02]  /*2250*/  DADD R18, R22, R18 ;  /* 0x0000000016127229 */ /* 0x000fe40000000012 */
[----:B------:R-:W-:-:S08]  /*2260*/  DFMA R26, R20, 0.25, -R28 ;  /* 0x3fd00000141a782b */ /* 0x000fd0000000081c */
[----:B------:R-:W-:Y:S01]  /*2270*/  DFMA R26, R18, 0.25, R26 ;  /* 0x3fd00000121a782b */ /* 0x000fe2000000001a */
[----:B------:R-:W-:Y:S01]  /*2280*/  MOV R18, 0x652b82fe ;  /* 0x652b82fe00127802 */ /* 0x000fe20000000f00 */
[----:B------:R-:W-:-:S06]  /*2290*/  IMAD.MOV.U32 R19, RZ, RZ, 0x3ff71547 ;  /* 0x3ff71547ff137424 */ /* 0x000fcc00078e00ff */
[----:B------:R-:W-:-:S08]  /*22a0*/  DADD R20, R28, R26 ;  /* 0x000000001c147229 */ /* 0x000fd0000000001a */
[----:B------:R-:W-:Y:S02]  /*22b0*/  DFMA R18, R20, R18, 6.75539944105574400000e+15 ;  /* 0x433800001412742b */ /* 0x000fe40000000012 */
[----:B------:R-:W-:Y:S01]  /*22c0*/  FSETP.GEU.AND P1, PT, |R21|, 4.1917929649353027344, PT ;  /* 0x4086232b1500780b */ /* 0x000fe20003f2e200 */
[----:B------:R-:W-:-:S05]  /*22d0*/  DADD R28, R28, -R20 ;  /* 0x000000001c1c7229 */ /* 0x000fca0000000814 */
[----:B------:R-:W-:-:S03]  /*22e0*/  DADD R22, R18, -6.75539944105574400000e+15 ;  /* 0xc338000012167429 */ /* 0x000fc60000000000 */
[----:B------:R-:W-:-:S05]  /*22f0*/  DADD R26, R26, R28 ;  /* 0x000000001a1a7229 */ /* 0x000fca000000001c */
[----:B------:R-:W-:Y:S01]  /*2300*/  DFMA R24, R22, -UR8, R20 ;  /* 0x8000000816187c2b */ /* 0x000fe20008000014 */
[----:B------:R-:W-:Y:S01]  /*2310*/  UMOV UR8, 0x3b39803f ;  /* 0x3b39803f00087882 */ /* 0x000fe20000000000 */
[----:B------:R-:W-:-:S06]  /*2320*/  UMOV UR9, 0x3c7abc9e ;  /* 0x3c7abc9e00097882 */ /* 0x000fcc0000000000 */
[----:B------:R-:W-:Y:S01]  /*2330*/  DFMA R24, R22, -UR8, R24 ;  /* 0x8000000816187c2b */ /* 0x000fe20008000018 */
[----:B------:R-:W-:Y:S01]  /*2340*/  UMOV UR8, 0x69ce2bdf ;  /* 0x69ce2bdf00087882 */ /* 0x000fe20000000000 */
[----:B------:R-:W-:Y:S01]  /*2350*/  IMAD.MOV.U32 R22, RZ, RZ, -0x35dec16 ;  /* 0xfca213eaff167424 */ /* 0x000fe200078e00ff */
[----:B------:R-:W-:Y:S01]  /*2360*/  UMOV UR9, 0x3e5ade15 ;  /* 0x3e5ade1500097882 */ /* 0x000fe20000000000 */
[----:B------:R-:W-:-:S06]  /*2370*/  IMAD.MOV.U32 R23, RZ, RZ, 0x3e928af3 ;  /* 0x3e928af3ff177424 */ /* 0x000fcc00078e00ff */
[----:B------:R-:W-:Y:S01]  /*2380*/  DFMA R22, R24, UR8, R22 ;  /* 0x0000000818167c2b */ /* 0x000fe20008000016 */
[----:B------:R-:W-:Y:S01]  /*2390*/  UMOV UR8, 0x62401315 ;  /* 0x6240131500087882 */ /* 0x000fe20000000000 */
[----:B------:R-:W-:-:S06]  /*23a0*/  UMOV UR9, 0x3ec71dee ;  /* 0x3ec71dee00097882 */ /* 0x000fcc0000000000 */
[----:B------:R-:W-:Y:S01]  /*23b0*/  DFMA R22, R24, R22, UR8 ;  /* 0x0000000818167e2b */ /* 0x000fe20008000016 */
        /* <DEDUP_REMOVED lines=20> */
[----:B------:R-:W-:-:S08]  /*2500*/  DFMA R22, R24, R22, UR8 ;  /* 0x0000000818167e2b */ /* 0x000fd00008000016 */
[----:B------:R-:W-:-:S08]  /*2510*/  DFMA R22, R24, R22, 1 ;  /* 0x3ff000001816742b */ /* 0x000fd00000000016 */
[----:B------:R-:W-:-:S10]  /*2520*/  DFMA R22, R24, R22, 1 ;  /* 0x3ff000001816742b */ /* 0x000fd40000000016 */
[----:B------:R-:W-:Y:S02]  /*2530*/  IMAD R25, R18, 0x100000, R23 ;  /* 0x0010000012197824 */ /* 0x000fe400078e0217 */
[----:B------:R-:W-:Y:S01]  /*2540*/  IMAD.MOV.U32 R24, RZ, RZ, R22 ;  /* 0x000000ffff187224 */ /* 0x000fe200078e0016 */
[----:B------:R-:W-:Y:S06]  /*2550*/  @!P1 BRA `(.L_x_30) ;  /* 0x0000000000309947 */ /* 0x000fec0003800000 */
[----:B------:R-:W-:Y:S01]  /*2560*/  FSETP.GEU.AND P2, PT, |R21|, 4.2275390625, PT ;  /* 0x408748001500780b */ /* 0x000fe20003f4e200 */
[C---:B------:R-:W-:Y:S02]  /*2570*/  DADD R24, R20.reuse, +INF ;  /* 0x7ff0000014187429 */ /* 0x040fe40000000000 */
[----:B------:R-:W-:-:S08]  /*2580*/  DSETP.GEU.AND P1, PT, R20, RZ, PT ;  /* 0x000000ff1400722a */ /* 0x000fd00003f2e000 */
[----:B------:R-:W-:Y:S02]  /*2590*/  FSEL R24, R24, RZ, P1 ;  /* 0x000000ff18187208 */ /* 0x000fe40000800000 */
[----:B------:R-:W-:Y:S02]  /*25a0*/  @!P2 LEA.HI R19, R18, R18, RZ, 0x1 ;  /* 0x000000121213a211 */ /* 0x000fe400078f08ff */
[----:B------:R-:W-:Y:S02]  /*25b0*/  FSEL R25, R25, RZ, P1 ;  /* 0x000000ff19197208 */ /* 0x000fe40000800000 */
[----:B------:R-:W-:-:S04]  /*25c0*/  @!P2 SHF.R.S32.HI R19, RZ, 0x1, R19 ;  /* 0x00000001ff13a819 */ /* 0x000fc80000011413 */
[----:B------:R-:W-:Y:S01]  /*25d0*/  @!P2 IADD3 R18, PT, PT, R18, -R19, RZ ;  /* 0x800000131212a210 */ /* 0x000fe20007ffe0ff */
[----:B------:R-:W-:-:S03]  /*25e0*/  @!P2 IMAD R23, R19, 0x100000, R23 ;  /* 0x001000001317a824 */ /* 0x000fc600078e0217 */
[----:B------:R-:W-:Y:S01]  /*25f0*/  @!P2 LEA R19, R18, 0x3ff00000, 0x14 ;  /* 0x3ff000001213a811 */ /* 0x000fe200078ea0ff */
[----:B------:R-:W-:-:S06]  /*2600*/  @!P2 IMAD.MOV.U32 R18, RZ, RZ, RZ ;  /* 0x000000ffff12a224 */ /* 0x000fcc00078e00ff */
[----:B------:R-:W-:-:S11]  /*2610*/  @!P2 DMUL R24, R22, R18 ;  /* 0x000000121618a228 */ /* 0x000fd60000000000 */
.L_x_30:
[----:B------:R-:W-:Y:S01]  /*2620*/  DFMA R26, R26, R24, R24 ;  /* 0x000000181a1a722b */ /* 0x000fe20000000018 */
[----:B------:R-:W-:Y:S01]  /*2630*/  IMAD.MOV.U32 R18, RZ, RZ, R0 ;  /* 0x000000ffff127224 */ /* 0x000fe200078e0000 */
[----:B------:R-:W-:Y:S01]  /*2640*/  DSETP.NEU.AND P1, PT, |R24|, +INF , PT ;  /* 0x7ff000001800742a */ /* 0x000fe20003f2d200 */
[----:B------:R-:W-:-:S07]  /*2650*/  IMAD.MOV.U32 R19, RZ, RZ, 0x0 ;  /* 0x00000000ff137424 */ /* 0x000fce00078e00ff */
[----:B------:R-:W-:Y:S02]  /*2660*/  FSEL R20, R24, R26, !P1 ;  /* 0x0000001a18147208 */ /* 0x000fe40004800000 */
[----:B------:R-:W-:Y:S01]  /*2670*/  FSEL R24, R25, R27, !P1 ;  /* 0x0000001b19187208 */ /* 0x000fe20004800000 */
[----:B------:R-:W-:Y:S06]  /*2680*/  RET.REL.NODEC R18 `(_Z9calculateiiiPdS_S_) ;  /* 0xffffffd8125c7950 */ /* 0x000fec0003c3ffff */
.L_x_31:
[----:B------:R-:W-:-:S00]  /*2690*/  BRA `(.L_x_31) ;  /* 0xfffffffc00fc7947 */ /* 0x000fc0000383ffff */
[----:B------:R-:W-:-:S00]  /*26a0*/  NOP ;  /* 0x0000000000007918 */ /* 0x000fc00000000000 */
        /* <DEDUP_REMOVED lines=13> */
.L_x_33:


//--------------------- .nv.shared.reserved.0     --------------------------
	.section	.nv.shared.reserved.0,"aw",@nobits
	.weak		__nv_reservedSMEM_offset_0_alias
	.size		__nv_reservedSMEM_offset_0_alias, 0, 64
	.other		__nv_reservedSMEM_offset_0_alias,@"STO_CUDA_RESERVED_SHARED STV_DEFAULT"
__nv_reservedSMEM_offset_0_alias:
	.zero		0
	.zero		64


//--------------------- .nv.constant0._Z9calculateiiiPdS_S_ --------------------------
	.section	.nv.constant0._Z9calculateiiiPdS_S_,"a",@progbits
	.sectionflags	@""
	.align	4
.nv.constant0._Z9calculateiiiPdS_S_:
	.zero		936


//--------------------- SYMBOLS --------------------------

	.type		.nv.reservedSmem.offset0,@object
	.size		.nv.reservedSmem.offset0,0x4
